	.target	sm_100a

	.elftype	@"ET_EXEC"


//--------------------- .note.nv.tkinfo           --------------------------
	.section	.note.nv.tkinfo,"",@"SHT_NOTE"
	.sectionflags	@"SHF_NOTE_NV_TKINFO"
	.tkinfo
        /*0018*/ 	.word	0x00000002
        /*0030*/ 	.string	""
        /*0030*/ 	.string	"ptxas"
        /*0030*/ 	.string	"Cuda compilation tools, release 13.0, V13.0.88"
        /*0030*/ 	.string	"Build cuda_13.0.r13.0/compiler.36424714_0"
        /*0030*/ 	.string	"-arch sm_100a -m 64 "



//--------------------- .note.nv.cuinfo           --------------------------
	.section	.note.nv.cuinfo,"",@"SHT_NOTE"
	.sectionflags	@"SHF_NOTE_NV_CUINFO"
        /*0018*/ 	.short	0x0002
        /*001a*/ 	.short	0x0064
        /*001c*/ 	.short	0x0082
	.zero		2


//--------------------- .nv.info                  --------------------------
	.section	.nv.info,"",@"SHT_CUDA_INFO"
	.align	4


	//----- nvinfo : EIATTR_REGCOUNT
	.align		4
        /*0000*/ 	.byte	0x04, 0x2f
        /*0002*/ 	.short	(.L_19 - .L_18)
	.align		4
.L_18:
        /*0004*/ 	.word	index@(_ZN7cutlass13device_kernelINS_4conv6kernel13ConvUniversalINS1_16ConvProblemShapeILNS1_8OperatorE2ELi3EEENS1_10collective14CollectiveConvINS1_47MainloopSm100TmaUmmaWarpSpecializedImplicitGemmILS5_2ELi34ELi3ELi1ELi2EN4cute5tupleIJNSA_1CILi1EEESD_SD_EEEEENSB_IJNSC_ILi128EEENSB_IJNSC_ILi64EEEEEENSB_IJNSC_ILi32EEEEEEEEENS_12float_e4m3_tESM_NSA_8TiledMMAINSA_8MMA_AtomIJNSA_10MMA_TraitsINSA_19SM100_MMA_F8F6F4_SSEJSM_SM_fSG_SH_NSA_17integral_constantINSA_4UMMA5MajorELST_1EEESU_NSR_INSS_7ScaleInELSV_0EEESW_EEEEEENSA_6LayoutISE_NSB_IJNSC_ILi0EEES10_S10_EEEEENSB_IJNSA_10UnderscoreES13_S13_EEEEENS7_6detail27Sm100ImplicitGemmTileTraitsINSA_13SM90_TMA_LOADENSA_14ComposedLayoutINSA_7SwizzleILi3ELi4ELi3EEENSA_18smem_ptr_flag_bitsILi8EEENSZ_INSB_IJSG_NSC_ILi8EEEEEENSB_IJSD_SG_EEEEEEEvEENS17_INSA_20SM90_TMA_LOAD_IM2COLENS19_INS1A_ILi2ELi4ELi3EEES1D_NSZ_INSB_IJSH_S1E_EEENSB_IJSD_SH_EEEEEEEvEEEENS_8epilogue10collective18CollectiveEpilogueINS1S_23Sm100TmaWarpSpecializedILi1ELi1ELi64ELb0ELb0EEEJSL_NSB_IJNSZ_ISG_SD_EENSZ_ISH_SD_EEEEESM_NSB_IJlNSB_IJSD_lllEEES10_EEESM_S21_NS1S_6fusion15FusionCallbacksIS1W_NS22_17LinearCombinationISM_fSM_fLNS_15FloatRoundStyleE2EEESL_S1Z_JEEENSA_5SM1004TMEM4LOAD26SM100_TMEM_LOAD_32dp32b64xES18_NS19_IS1L_S1D_NSZ_INSB_IJS1E_SH_EEENSB_IJSH_SD_EEEEEEENSA_39AutoVectorizingCopyWithAssumedAlignmentILi128EEENSA_14SM90_TMA_STOREES2F_S2H_S2H_EEEvvEEEEvNT_6ParamsE)
        /*0008*/ 	.word	0x00000095


	//----- nvinfo : EIATTR_FRAME_SIZE
	.align		4
.L_19:
        /*000c*/ 	.byte	0x04, 0x11
        /*000e*/ 	.short	(.L_21 - .L_20)
	.align		4
.L_20:
        /*0010*/ 	.word	index@($__internal_2_$__cuda_sm10x_tcgen05_guardrail_trap_unallocated_columns_being_dealloced)
        /*0014*/ 	.word	0x00000008


	//----- nvinfo : EIATTR_FRAME_SIZE
	.align		4
.L_21:
        /*0018*/ 	.byte	0x04, 0x11
        /*001a*/ 	.short	(.L_23 - .L_22)
	.align		4
.L_22:
        /*001c*/ 	.word	index@($__internal_1_$__cuda_sm10x_tcgen05_guardrail_trap_phase_invalid_during_alloc)
        /*0020*/ 	.word	0x00000008


	//----- nvinfo : EIATTR_FRAME_SIZE
	.align		4
.L_23:
        /*0024*/ 	.byte	0x04, 0x11
        /*0026*/ 	.short	(.L_25 - .L_24)
	.align		4
.L_24:
        /*0028*/ 	.word	index@($__internal_0_$__cuda_sm10x_tcgen05_guardrail_trap_col_being_dealloced_not_returned_by_alloc)
        /*002c*/ 	.word	0x00000008


	//----- nvinfo : EIATTR_FRAME_SIZE
	.align		4
.L_25:
        /*0030*/ 	.byte	0x04, 0x11
        /*0032*/ 	.short	(.L_27 - .L_26)
	.align		4
.L_26:
        /*0034*/ 	.word	index@(_ZN7cutlass13device_kernelINS_4conv6kernel13ConvUniversalINS1_16ConvProblemShapeILNS1_8OperatorE2ELi3EEENS1_10collective14CollectiveConvINS1_47MainloopSm100TmaUmmaWarpSpecializedImplicitGemmILS5_2ELi34ELi3ELi1ELi2EN4cute5tupleIJNSA_1CILi1EEESD_SD_EEEEENSB_IJNSC_ILi128EEENSB_IJNSC_ILi64EEEEEENSB_IJNSC_ILi32EEEEEEEEENS_12float_e4m3_tESM_NSA_8TiledMMAINSA_8MMA_AtomIJNSA_10MMA_TraitsINSA_19SM100_MMA_F8F6F4_SSEJSM_SM_fSG_SH_NSA_17integral_constantINSA_4UMMA5MajorELST_1EEESU_NSR_INSS_7ScaleInELSV_0EEESW_EEEEEENSA_6LayoutISE_NSB_IJNSC_ILi0EEES10_S10_EEEEENSB_IJNSA_10UnderscoreES13_S13_EEEEENS7_6detail27Sm100ImplicitGemmTileTraitsINSA_13SM90_TMA_LOADENSA_14ComposedLayoutINSA_7SwizzleILi3ELi4ELi3EEENSA_18smem_ptr_flag_bitsILi8EEENSZ_INSB_IJSG_NSC_ILi8EEEEEENSB_IJSD_SG_EEEEEEEvEENS17_INSA_20SM90_TMA_LOAD_IM2COLENS19_INS1A_ILi2ELi4ELi3EEES1D_NSZ_INSB_IJSH_S1E_EEENSB_IJSD_SH_EEEEEEEvEEEENS_8epilogue10collective18CollectiveEpilogueINS1S_23Sm100TmaWarpSpecializedILi1ELi1ELi64ELb0ELb0EEEJSL_NSB_IJNSZ_ISG_SD_EENSZ_ISH_SD_EEEEESM_NSB_IJlNSB_IJSD_lllEEES10_EEESM_S21_NS1S_6fusion15FusionCallbacksIS1W_NS22_17LinearCombinationISM_fSM_fLNS_15FloatRoundStyleE2EEESL_S1Z_JEEENSA_5SM1004TMEM4LOAD26SM100_TMEM_LOAD_32dp32b64xES18_NS19_IS1L_S1D_NSZ_INSB_IJS1E_SH_EEENSB_IJSH_SD_EEEEEEENSA_39AutoVectorizingCopyWithAssumedAlignmentILi128EEENSA_14SM90_TMA_STOREES2F_S2H_S2H_EEEvvEEEEvNT_6ParamsE)
        /*0038*/ 	.word	0x00000008


	//----- nvinfo : EIATTR_MIN_STACK_SIZE
	.align		4
.L_27:
        /*003c*/ 	.byte	0x04, 0x12
        /*003e*/ 	.short	(.L_29 - .L_28)
	.align		4
.L_28:
        /*0040*/ 	.word	index@(_ZN7cutlass13device_kernelINS_4conv6kernel13ConvUniversalINS1_16ConvProblemShapeILNS1_8OperatorE2ELi3EEENS1_10collective14CollectiveConvINS1_47MainloopSm100TmaUmmaWarpSpecializedImplicitGemmILS5_2ELi34ELi3ELi1ELi2EN4cute5tupleIJNSA_1CILi1EEESD_SD_EEEEENSB_IJNSC_ILi128EEENSB_IJNSC_ILi64EEEEEENSB_IJNSC_ILi32EEEEEEEEENS_12float_e4m3_tESM_NSA_8TiledMMAINSA_8MMA_AtomIJNSA_10MMA_TraitsINSA_19SM100_MMA_F8F6F4_SSEJSM_SM_fSG_SH_NSA_17integral_constantINSA_4UMMA5MajorELST_1EEESU_NSR_INSS_7ScaleInELSV_0EEESW_EEEEEENSA_6LayoutISE_NSB_IJNSC_ILi0EEES10_S10_EEEEENSB_IJNSA_10UnderscoreES13_S13_EEEEENS7_6detail27Sm100ImplicitGemmTileTraitsINSA_13SM90_TMA_LOADENSA_14ComposedLayoutINSA_7SwizzleILi3ELi4ELi3EEENSA_18smem_ptr_flag_bitsILi8EEENSZ_INSB_IJSG_NSC_ILi8EEEEEENSB_IJSD_SG_EEEEEEEvEENS17_INSA_20SM90_TMA_LOAD_IM2COLENS19_INS1A_ILi2ELi4ELi3EEES1D_NSZ_INSB_IJSH_S1E_EEENSB_IJSD_SH_EEEEEEEvEEEENS_8epilogue10collective18CollectiveEpilogueINS1S_23Sm100TmaWarpSpecializedILi1ELi1ELi64ELb0ELb0EEEJSL_NSB_IJNSZ_ISG_SD_EENSZ_ISH_SD_EEEEESM_NSB_IJlNSB_IJSD_lllEEES10_EEESM_S21_NS1S_6fusion15FusionCallbacksIS1W_NS22_17LinearCombinationISM_fSM_fLNS_15FloatRoundStyleE2EEESL_S1Z_JEEENSA_5SM1004TMEM4LOAD26SM100_TMEM_LOAD_32dp32b64xES18_NS19_IS1L_S1D_NSZ_INSB_IJS1E_SH_EEENSB_IJSH_SD_EEEEEEENSA_39AutoVectorizingCopyWithAssumedAlignmentILi128EEENSA_14SM90_TMA_STOREES2F_S2H_S2H_EEEvvEEEEvNT_6ParamsE)
        /*0044*/ 	.word	0x00000008
.L_29:


//--------------------- .nv.compat                --------------------------
	.section	.nv.compat,"",@"SHT_CUDA_COMPAT_INFO"
	.align	4
        /*0000*/ 	.byte	0x02, 0x09, 0x01, 0x00, 0x02, 0x02, 0x02, 0x00, 0x02, 0x05, 0x05, 0x00, 0x03, 0x07, 0x01, 0x01
        /*0010*/ 	.byte	0x02, 0x03, 0x01, 0x00, 0x02, 0x06, 0x01, 0x00, 0x04, 0x0b, 0x08, 0x00, 0x09, 0x00, 0x00, 0x00
        /*0020*/ 	.byte	0x00, 0x00, 0x00, 0x00


//--------------------- .nv.info._ZN7cutlass13device_kernelINS_4conv6kernel13ConvUniversalINS1_16ConvProblemShapeILNS1_8OperatorE2ELi3EEENS1_10collective14CollectiveConvINS1_47MainloopSm100TmaUmmaWarpSpecializedImplicitGemmILS5_2ELi34ELi3ELi1ELi2EN4cute5tupleIJNSA_1CILi1EEESD_SD_EEEEENSB_IJNSC_ILi128EEENSB_IJNSC_ILi64EEEEEENSB_IJNSC_ILi32EEEEEEEEENS_12float_e4m3_tESM_NSA_8TiledMMAINSA_8MMA_AtomIJNSA_10MMA_TraitsINSA_19SM100_MMA_F8F6F4_SSEJSM_SM_fSG_SH_NSA_17integral_constantINSA_4UMMA5MajorELST_1EEESU_NSR_INSS_7ScaleInELSV_0EEESW_EEEEEENSA_6LayoutISE_NSB_IJNSC_ILi0EEES10_S10_EEEEENSB_IJNSA_10UnderscoreES13_S13_EEEEENS7_6detail27Sm100ImplicitGemmTileTraitsINSA_13SM90_TMA_LOADENSA_14ComposedLayoutINSA_7SwizzleILi3ELi4ELi3EEENSA_18smem_ptr_flag_bitsILi8EEENSZ_INSB_IJSG_NSC_ILi8EEEEEENSB_IJSD_SG_EEEEEEEvEENS17_INSA_20SM90_TMA_LOAD_IM2COLENS19_INS1A_ILi2ELi4ELi3EEES1D_NSZ_INSB_IJSH_S1E_EEENSB_IJSD_SH_EEEEEEEvEEEENS_8epilogue10collective18CollectiveEpilogueINS1S_23Sm100TmaWarpSpecializedILi1ELi1ELi64ELb0ELb0EEEJSL_NSB_IJNSZ_ISG_SD_EENSZ_ISH_SD_EEEEESM_NSB_IJlNSB_IJSD_lllEEES10_EEESM_S21_NS1S_6fusion15FusionCallbacksIS1W_NS22_17LinearCombinationISM_fSM_fLNS_15FloatRoundStyleE2EEESL_S1Z_JEEENSA_5SM1004TMEM4LOAD26SM100_TMEM_LOAD_32dp32b64xES18_NS19_IS1L_S1D_NSZ_INSB_IJS1E_SH_EEENSB_IJSH_SD_EEEEEEENSA_39AutoVectorizingCopyWithAssumedAlignmentILi128EEENSA_14SM90_TMA_STOREES2F_S2H_S2H_EEEvvEEEEvNT_6ParamsE --------------------------
	.section	.nv.info._ZN7cutlass13device_kernelINS_4conv6kernel13ConvUniversalINS1_16ConvProblemShapeILNS1_8OperatorE2ELi3EEENS1_10collective14CollectiveConvINS1_47MainloopSm100TmaUmmaWarpSpecializedImplicitGemmILS5_2ELi34ELi3ELi1ELi2EN4cute5tupleIJNSA_1CILi1EEESD_SD_EEEEENSB_IJNSC_ILi128EEENSB_IJNSC_ILi64EEEEEENSB_IJNSC_ILi32EEEEEEEEENS_12float_e4m3_tESM_NSA_8TiledMMAINSA_8MMA_AtomIJNSA_10MMA_TraitsINSA_19SM100_MMA_F8F6F4_SSEJSM_SM_fSG_SH_NSA_17integral_constantINSA_4UMMA5MajorELST_1EEESU_NSR_INSS_7ScaleInELSV_0EEESW_EEEEEENSA_6LayoutISE_NSB_IJNSC_ILi0EEES10_S10_EEEEENSB_IJNSA_10UnderscoreES13_S13_EEEEENS7_6detail27Sm100ImplicitGemmTileTraitsINSA_13SM90_TMA_LOADENSA_14ComposedLayoutINSA_7SwizzleILi3ELi4ELi3EEENSA_18smem_ptr_flag_bitsILi8EEENSZ_INSB_IJSG_NSC_ILi8EEEEEENSB_IJSD_SG_EEEEEEEvEENS17_INSA_20SM90_TMA_LOAD_IM2COLENS19_INS1A_ILi2ELi4ELi3EEES1D_NSZ_INSB_IJSH_S1E_EEENSB_IJSD_SH_EEEEEEEvEEEENS_8epilogue10collective18CollectiveEpilogueINS1S_23Sm100TmaWarpSpecializedILi1ELi1ELi64ELb0ELb0EEEJSL_NSB_IJNSZ_ISG_SD_EENSZ_ISH_SD_EEEEESM_NSB_IJlNSB_IJSD_lllEEES10_EEESM_S21_NS1S_6fusion15FusionCallbacksIS1W_NS22_17LinearCombinationISM_fSM_fLNS_15FloatRoundStyleE2EEESL_S1Z_JEEENSA_5SM1004TMEM4LOAD26SM100_TMEM_LOAD_32dp32b64xES18_NS19_IS1L_S1D_NSZ_INSB_IJS1E_SH_EEENSB_IJSH_SD_EEEEEEENSA_39AutoVectorizingCopyWithAssumedAlignmentILi128EEENSA_14SM90_TMA_STOREES2F_S2H_S2H_EEEvvEEEEvNT_6ParamsE,"",@"SHT_CUDA_INFO"
	.sectionflags	@""
	.align	4


	//----- nvinfo : EIATTR_CUDA_API_VERSION
	.align		4
        /*0000*/ 	.byte	0x04, 0x37
        /*0002*/ 	.short	(.L_31 - .L_30)
.L_30:
        /*0004*/ 	.word	0x00000082


	//----- nvinfo : EIATTR_KPARAM_INFO
	.align		4
.L_31:
        /*0008*/ 	.byte	0x04, 0x17
        /*000a*/ 	.short	(.L_33 - .L_32)
.L_32:
        /*000c*/ 	.word	0x00000000
        /*0010*/ 	.short	0x0000
        /*0012*/ 	.short	0x0000
        /*0014*/ 	.byte	0x00, 0xf0, 0x01, 0x24


	//----- nvinfo : EIATTR_AT_ENTRY_FRAGMENTS
	.align		4
.L_33:
        /*0018*/ 	.byte	0x04, 0x4f
        /*001a*/ 	.short	(.L_35 - .L_34)


	//   ....[0]....
.L_34:
        /*001c*/ 	.word	0x00000006


	//----- nvinfo : EIATTR_RESERVED_SMEM_USED
	.align		4
.L_35:
        /*0020*/ 	.byte	0x01, 0x41
	.zero		2


	//----- nvinfo : EIATTR_SPARSE_MMA_MASK
	.align		4
        /*0024*/ 	.byte	0x03, 0x50
        /*0026*/ 	.short	0x0000


	//----- nvinfo : EIATTR_TCGEN05_1CTA_USED
	.align		4
        /*0028*/ 	.byte	0x01, 0x51
	.zero		2


	//----- nvinfo : EIATTR_MAXREG_COUNT
	.align		4
        /*002c*/ 	.byte	0x03, 0x1b
        /*002e*/ 	.short	0x00ff


	//----- nvinfo : EIATTR_NUM_BARRIERS
	.align		4
        /*0030*/ 	.byte	0x02, 0x4c
        /*0032*/ 	.byte	0x07
	.zero		1


	//----- nvinfo : EIATTR_EXTERNS
	.align		4
        /*0034*/ 	.byte	0x04, 0x0f
        /*0036*/ 	.short	(.L_37 - .L_36)


	//   ....[0]....
	.align		4
.L_36:
        /*0038*/ 	.word	index@(__assertfail)


	//----- nvinfo : EIATTR_MERCURY_ISA_VERSION
	.align		4
.L_37:
        /*003c*/ 	.byte	0x03, 0x5f
        /*003e*/ 	.short	0x0101


	//----- nvinfo : EIATTR_INT_WARP_WIDE_INSTR_OFFSETS
	.align		4
        /*0040*/ 	.byte	0x04, 0x31
        /*0042*/ 	.short	(.L_39 - .L_38)


	//   ....[0]....
.L_38:
        /*0044*/ 	.word	0x000054b0


	//   ....[1]....
        /*0048*/ 	.word	0x000054d0


	//   ....[2]....
        /*004c*/ 	.word	0x00005500


	//----- nvinfo : EIATTR_COOP_GROUP_MASK_REGIDS
	.align		4
.L_39:
        /*0050*/ 	.byte	0x04, 0x29
        /*0052*/ 	.short	(.L_41 - .L_40)


	//   ....[0]....
.L_40:
        /*0054*/ 	.word	0xffffffff


	//   ....[1]....
        /*0058*/ 	.word	0xffffffff


	//   ....[2]....
        /*005c*/ 	.word	0xffffffff


	//   ....[3]....
        /*0060*/ 	.word	0xffffffff


	//   ....[4]....
        /*0064*/ 	.word	0xffffffff


	//   ....[5]....
        /*0068*/ 	.word	0xffffffff


	//   ....[6]....
        /*006c*/ 	.word	0xffffffff


	//   ....[7]....
        /*0070*/ 	.word	0xffffffff


	//   ....[8]....
        /*0074*/ 	.word	0xffffffff


	//   ....[9]....
        /*0078*/ 	.word	0xffffffff


	//   ....[10]....
        /*007c*/ 	.word	0xffffffff


	//   ....[11]....
        /*0080*/ 	.word	0xffffffff


	//----- nvinfo : EIATTR_COOP_GROUP_INSTR_OFFSETS
	.align		4
.L_41:
        /*0084*/ 	.byte	0x04, 0x28
        /*0086*/ 	.short	(.L_43 - .L_42)


	//   ....[0]....
.L_42:
        /*0088*/ 	.word	0x00000090


	//   ....[1]....
        /*008c*/ 	.word	0x00000520


	//   ....[2]....
        /*0090*/ 	.word	0x00000a80


	//   ....[3]....
        /*0094*/ 	.word	0x00000bc0


	//   ....[4]....
        /*0098*/ 	.word	0x00000cc0


	//   ....[5]....
        /*009c*/ 	.word	0x00000e10


	//   ....[6]....
        /*00a0*/ 	.word	0x00002a90


	//   ....[7]....
        /*00a4*/ 	.word	0x000049a0


	//   ....[8]....
        /*00a8*/ 	.word	0x00004bb0


	//   ....[9]....
        /*00ac*/ 	.word	0x00004be0


	//   ....[10]....
        /*00b0*/ 	.word	0x00005390


	//   ....[11]....
        /*00b4*/ 	.word	0x000055d0


	//----- nvinfo : EIATTR_VRC_CTA_INIT_COUNT
	.align		4
.L_43:
        /*00b8*/ 	.byte	0x02, 0x4a
        /*00ba*/ 	.byte	0x80
	.zero		1


	//----- nvinfo : EIATTR_SYSCALL_OFFSETS
	.align		4
        /*00bc*/ 	.byte	0x04, 0x46
        /*00be*/ 	.short	(.L_45 - .L_44)


	//   ....[0]....
.L_44:
        /*00c0*/ 	.word	0x000072f0


	//   ....[1]....
        /*00c4*/ 	.word	0x00007430


	//   ....[2]....
        /*00c8*/ 	.word	0x00007c00


	//----- nvinfo : EIATTR_MBARRIER_INSTR_OFFSETS
	.align		4
.L_45:
        /*00cc*/ 	.byte	0x04, 0x39
        /*00ce*/ 	.short	(.L_47 - .L_46)


	//   ....[0]....
.L_46:
        /*00d0*/ 	.word	0x00000620
        /*00d4*/ 	.word	0x000000ff
        /*00d8*/ 	.word	0x00000000
        /*00dc*/ 	.short	0x0100
        /*00de*/ 	.byte	0x04
	.zero		1


	//   ....[1]....
        /*00e0*/ 	.word	0x00000630
        /*00e4*/ 	.word	0x000000ff
        /*00e8*/ 	.word	0x00000110
        /*00ec*/ 	.short	0x0100
        /*00ee*/ 	.byte	0x04
	.zero		1


	//   ....[2]....
        /*00f0*/ 	.word	0x00000640
        /*00f4*/ 	.word	0x000000ff
        /*00f8*/ 	.word	0x00000008
        /*00fc*/ 	.short	0x0100
        /*00fe*/ 	.byte	0x04
	.zero		1


	//   ....[3]....
        /*0100*/ 	.word	0x00000650
        /*0104*/ 	.word	0x000000ff
        /*0108*/ 	.word	0x00000118
        /*010c*/ 	.short	0x0100
        /*010e*/ 	.byte	0x04
	.zero		1


	//   ....[4]....
        /*0110*/ 	.word	0x00000660
        /*0114*/ 	.word	0x000000ff
        /*0118*/ 	.word	0x00000010
        /*011c*/ 	.short	0x0100
        /*011e*/ 	.byte	0x04
	.zero		1


	//   ....[5]....
        /*0120*/ 	.word	0x00000670
        /*0124*/ 	.word	0x000000ff
        /*0128*/ 	.word	0x00000120
        /*012c*/ 	.short	0x0100
        /*012e*/ 	.byte	0x04
	.zero		1


	//   ....[6]....
        /*0130*/ 	.word	0x00000680
        /*0134*/ 	.word	0x000000ff
        /*0138*/ 	.word	0x00000018
        /*013c*/ 	.short	0x0100
        /*013e*/ 	.byte	0x04
	.zero		1


	//   ....[7]....
        /*0140*/ 	.word	0x00000690
        /*0144*/ 	.word	0x000000ff
        /*0148*/ 	.word	0x00000128
        /*014c*/ 	.short	0x0100
        /*014e*/ 	.byte	0x04
	.zero		1


	//   ....[8]....
        /*0150*/ 	.word	0x000006a0
        /*0154*/ 	.word	0x000000ff
        /*0158*/ 	.word	0x00000020
        /*015c*/ 	.short	0x0100
        /*015e*/ 	.byte	0x04
	.zero		1


	//   ....[9]....
        /*0160*/ 	.word	0x000006b0
        /*0164*/ 	.word	0x000000ff
        /*0168*/ 	.word	0x00000130
        /*016c*/ 	.short	0x0100
        /*016e*/ 	.byte	0x04
	.zero		1


	//   ....[10]....
        /*0170*/ 	.word	0x000006c0
        /*0174*/ 	.word	0x000000ff
        /*0178*/ 	.word	0x00000028
        /*017c*/ 	.short	0x0100
        /*017e*/ 	.byte	0x04
	.zero		1


	//   ....[11]....
        /*0180*/ 	.word	0x000006d0
        /*0184*/ 	.word	0x000000ff
        /*0188*/ 	.word	0x00000138
        /*018c*/ 	.short	0x0100
        /*018e*/ 	.byte	0x04
	.zero		1


	//   ....[12]....
        /*0190*/ 	.word	0x000006e0
        /*0194*/ 	.word	0x000000ff
        /*0198*/ 	.word	0x00000030
        /*019c*/ 	.short	0x0100
        /*019e*/ 	.byte	0x04
	.zero		1


	//   ....[13]....
        /*01a0*/ 	.word	0x000006f0
        /*01a4*/ 	.word	0x000000ff
        /*01a8*/ 	.word	0x00000140
        /*01ac*/ 	.short	0x0100
        /*01ae*/ 	.byte	0x04
	.zero		1


	//   ....[14]....
        /*01b0*/ 	.word	0x00000700
        /*01b4*/ 	.word	0x000000ff
        /*01b8*/ 	.word	0x00000038
        /*01bc*/ 	.short	0x0100
        /*01be*/ 	.byte	0x04
	.zero		1


	//   ....[15]....
        /*01c0*/ 	.word	0x00000710
        /*01c4*/ 	.word	0x000000ff
        /*01c8*/ 	.word	0x00000148
        /*01cc*/ 	.short	0x0100
        /*01ce*/ 	.byte	0x04
	.zero		1


	//   ....[16]....
        /*01d0*/ 	.word	0x00000720
        /*01d4*/ 	.word	0x000000ff
        /*01d8*/ 	.word	0x00000040
        /*01dc*/ 	.short	0x0100
        /*01de*/ 	.byte	0x04
	.zero		1


	//   ....[17]....
        /*01e0*/ 	.word	0x00000730
        /*01e4*/ 	.word	0x000000ff
        /*01e8*/ 	.word	0x00000150
        /*01ec*/ 	.short	0x0100
        /*01ee*/ 	.byte	0x04
	.zero		1


	//   ....[18]....
        /*01f0*/ 	.word	0x00000740
        /*01f4*/ 	.word	0x000000ff
        /*01f8*/ 	.word	0x00000048
        /*01fc*/ 	.short	0x0100
        /*01fe*/ 	.byte	0x04
	.zero		1


	//   ....[19]....
        /*0200*/ 	.word	0x00000750
        /*0204*/ 	.word	0x000000ff
        /*0208*/ 	.word	0x00000158
        /*020c*/ 	.short	0x0100
        /*020e*/ 	.byte	0x04
	.zero		1


	//   ....[20]....
        /*0210*/ 	.word	0x00000760
        /*0214*/ 	.word	0x000000ff
        /*0218*/ 	.word	0x00000050
        /*021c*/ 	.short	0x0100
        /*021e*/ 	.byte	0x04
	.zero		1


	//   ....[21]....
        /*0220*/ 	.word	0x00000770
        /*0224*/ 	.word	0x000000ff
        /*0228*/ 	.word	0x00000160
        /*022c*/ 	.short	0x0100
        /*022e*/ 	.byte	0x04
	.zero		1


	//   ....[22]....
        /*0230*/ 	.word	0x00000780
        /*0234*/ 	.word	0x000000ff
        /*0238*/ 	.word	0x00000058
        /*023c*/ 	.short	0x0100
        /*023e*/ 	.byte	0x04
	.zero		1


	//   ....[23]....
        /*0240*/ 	.word	0x00000790
        /*0244*/ 	.word	0x000000ff
        /*0248*/ 	.word	0x00000168
        /*024c*/ 	.short	0x0100
        /*024e*/ 	.byte	0x04
	.zero		1


	//   ....[24]....
        /*0250*/ 	.word	0x000007a0
        /*0254*/ 	.word	0x000000ff
        /*0258*/ 	.word	0x00000060
        /*025c*/ 	.short	0x0100
        /*025e*/ 	.byte	0x04
	.zero		1


	//   ....[25]....
        /*0260*/ 	.word	0x000007b0
        /*0264*/ 	.word	0x000000ff
        /*0268*/ 	.word	0x00000170
        /*026c*/ 	.short	0x0100
        /*026e*/ 	.byte	0x04
	.zero		1


	//   ....[26]....
        /*0270*/ 	.word	0x000007c0
        /*0274*/ 	.word	0x000000ff
        /*0278*/ 	.word	0x00000068
        /*027c*/ 	.short	0x0100
        /*027e*/ 	.byte	0x04
	.zero		1


	//   ....[27]....
        /*0280*/ 	.word	0x000007d0
        /*0284*/ 	.word	0x000000ff
        /*0288*/ 	.word	0x00000178
        /*028c*/ 	.short	0x0100
        /*028e*/ 	.byte	0x04
	.zero		1


	//   ....[28]....
        /*0290*/ 	.word	0x000007e0
        /*0294*/ 	.word	0x000000ff
        /*0298*/ 	.word	0x00000070
        /*029c*/ 	.short	0x0100
        /*029e*/ 	.byte	0x04
	.zero		1


	//   ....[29]....
        /*02a0*/ 	.word	0x000007f0
        /*02a4*/ 	.word	0x000000ff
        /*02a8*/ 	.word	0x00000180
        /*02ac*/ 	.short	0x0100
        /*02ae*/ 	.byte	0x04
	.zero		1


	//   ....[30]....
        /*02b0*/ 	.word	0x00000800
        /*02b4*/ 	.word	0x000000ff
        /*02b8*/ 	.word	0x00000078
        /*02bc*/ 	.short	0x0100
        /*02be*/ 	.byte	0x04
	.zero		1


	//   ....[31]....
        /*02c0*/ 	.word	0x00000810
        /*02c4*/ 	.word	0x000000ff
        /*02c8*/ 	.word	0x00000188
        /*02cc*/ 	.short	0x0100
        /*02ce*/ 	.byte	0x04
	.zero		1


	//   ....[32]....
        /*02d0*/ 	.word	0x00000820
        /*02d4*/ 	.word	0x000000ff
        /*02d8*/ 	.word	0x00000080
        /*02dc*/ 	.short	0x0100
        /*02de*/ 	.byte	0x04
	.zero		1


	//   ....[33]....
        /*02e0*/ 	.word	0x00000830
        /*02e4*/ 	.word	0x000000ff
        /*02e8*/ 	.word	0x00000190
        /*02ec*/ 	.short	0x0100
        /*02ee*/ 	.byte	0x04
	.zero		1


	//   ....[34]....
        /*02f0*/ 	.word	0x00000840
        /*02f4*/ 	.word	0x000000ff
        /*02f8*/ 	.word	0x00000088
        /*02fc*/ 	.short	0x0100
        /*02fe*/ 	.byte	0x04
	.zero		1


	//   ....[35]....
        /*0300*/ 	.word	0x00000850
        /*0304*/ 	.word	0x000000ff
        /*0308*/ 	.word	0x00000198
        /*030c*/ 	.short	0x0100
        /*030e*/ 	.byte	0x04
	.zero		1


	//   ....[36]....
        /*0310*/ 	.word	0x00000860
        /*0314*/ 	.word	0x000000ff
        /*0318*/ 	.word	0x00000090
        /*031c*/ 	.short	0x0100
        /*031e*/ 	.byte	0x04
	.zero		1


	//   ....[37]....
        /*0320*/ 	.word	0x00000870
        /*0324*/ 	.word	0x000000ff
        /*0328*/ 	.word	0x000001a0
        /*032c*/ 	.short	0x0100
        /*032e*/ 	.byte	0x04
	.zero		1


	//   ....[38]....
        /*0330*/ 	.word	0x00000880
        /*0334*/ 	.word	0x000000ff
        /*0338*/ 	.word	0x00000098
        /*033c*/ 	.short	0x0100
        /*033e*/ 	.byte	0x04
	.zero		1


	//   ....[39]....
        /*0340*/ 	.word	0x00000890
        /*0344*/ 	.word	0x000000ff
        /*0348*/ 	.word	0x000001a8
        /*034c*/ 	.short	0x0100
        /*034e*/ 	.byte	0x04
	.zero		1


	//   ....[40]....
        /*0350*/ 	.word	0x000008a0
        /*0354*/ 	.word	0x000000ff
        /*0358*/ 	.word	0x000000a0
        /*035c*/ 	.short	0x0100
        /*035e*/ 	.byte	0x04
	.zero		1


	//   ....[41]....
        /*0360*/ 	.word	0x000008b0
        /*0364*/ 	.word	0x000000ff
        /*0368*/ 	.word	0x000001b0
        /*036c*/ 	.short	0x0100
        /*036e*/ 	.byte	0x04
	.zero		1


	//   ....[42]....
        /*0370*/ 	.word	0x000008c0
        /*0374*/ 	.word	0x000000ff
        /*0378*/ 	.word	0x000000a8
        /*037c*/ 	.short	0x0100
        /*037e*/ 	.byte	0x04
	.zero		1


	//   ....[43]....
        /*0380*/ 	.word	0x000008d0
        /*0384*/ 	.word	0x000000ff
        /*0388*/ 	.word	0x000001b8
        /*038c*/ 	.short	0x0100
        /*038e*/ 	.byte	0x04
	.zero		1


	//   ....[44]....
        /*0390*/ 	.word	0x000008e0
        /*0394*/ 	.word	0x000000ff
        /*0398*/ 	.word	0x000000b0
        /*039c*/ 	.short	0x0100
        /*039e*/ 	.byte	0x04
	.zero		1


	//   ....[45]....
        /*03a0*/ 	.word	0x000008f0
        /*03a4*/ 	.word	0x000000ff
        /*03a8*/ 	.word	0x000001c0
        /*03ac*/ 	.short	0x0100
        /*03ae*/ 	.byte	0x04
	.zero		1


	//   ....[46]....
        /*03b0*/ 	.word	0x00000900
        /*03b4*/ 	.word	0x000000ff
        /*03b8*/ 	.word	0x000000b8
        /*03bc*/ 	.short	0x0100
        /*03be*/ 	.byte	0x04
	.zero		1


	//   ....[47]....
        /*03c0*/ 	.word	0x00000910
        /*03c4*/ 	.word	0x000000ff
        /*03c8*/ 	.word	0x000001c8
        /*03cc*/ 	.short	0x0100
        /*03ce*/ 	.byte	0x04
	.zero		1


	//   ....[48]....
        /*03d0*/ 	.word	0x00000920
        /*03d4*/ 	.word	0x000000ff
        /*03d8*/ 	.word	0x000000c0
        /*03dc*/ 	.short	0x0100
        /*03de*/ 	.byte	0x04
	.zero		1


	//   ....[49]....
        /*03e0*/ 	.word	0x00000930
        /*03e4*/ 	.word	0x000000ff
        /*03e8*/ 	.word	0x000001d0
        /*03ec*/ 	.short	0x0100
        /*03ee*/ 	.byte	0x04
	.zero		1


	//   ....[50]....
        /*03f0*/ 	.word	0x00000940
        /*03f4*/ 	.word	0x000000ff
        /*03f8*/ 	.word	0x000000c8
        /*03fc*/ 	.short	0x0100
        /*03fe*/ 	.byte	0x04
	.zero		1


	//   ....[51]....
        /*0400*/ 	.word	0x00000950
        /*0404*/ 	.word	0x000000ff
        /*0408*/ 	.word	0x000001d8
        /*040c*/ 	.short	0x0100
        /*040e*/ 	.byte	0x04
	.zero		1


	//   ....[52]....
        /*0410*/ 	.word	0x00000960
        /*0414*/ 	.word	0x000000ff
        /*0418*/ 	.word	0x000000d0
        /*041c*/ 	.short	0x0100
        /*041e*/ 	.byte	0x04
	.zero		1


	//   ....[53]....
        /*0420*/ 	.word	0x00000970
        /*0424*/ 	.word	0x000000ff
        /*0428*/ 	.word	0x000001e0
        /*042c*/ 	.short	0x0100
        /*042e*/ 	.byte	0x04
	.zero		1


	//   ....[54]....
        /*0430*/ 	.word	0x00000980
        /*0434*/ 	.word	0x000000ff
        /*0438*/ 	.word	0x000000d8
        /*043c*/ 	.short	0x0100
        /*043e*/ 	.byte	0x04
	.zero		1


	//   ....[55]....
        /*0440*/ 	.word	0x00000990
        /*0444*/ 	.word	0x000000ff
        /*0448*/ 	.word	0x000001e8
        /*044c*/ 	.short	0x0100
        /*044e*/ 	.byte	0x04
	.zero		1


	//   ....[56]....
        /*0450*/ 	.word	0x000009a0
        /*0454*/ 	.word	0x000000ff
        /*0458*/ 	.word	0x000000e0
        /*045c*/ 	.short	0x0100
        /*045e*/ 	.byte	0x04
	.zero		1


	//   ....[57]....
        /*0460*/ 	.word	0x000009b0
        /*0464*/ 	.word	0x000000ff
        /*0468*/ 	.word	0x000001f0
        /*046c*/ 	.short	0x0100
        /*046e*/ 	.byte	0x04
	.zero		1


	//   ....[58]....
        /*0470*/ 	.word	0x000009c0
        /*0474*/ 	.word	0x000000ff
        /*0478*/ 	.word	0x000000e8
        /*047c*/ 	.short	0x0100
        /*047e*/ 	.byte	0x04
	.zero		1


	//   ....[59]....
        /*0480*/ 	.word	0x000009d0
        /*0484*/ 	.word	0x000000ff
        /*0488*/ 	.word	0x000001f8
        /*048c*/ 	.short	0x0100
        /*048e*/ 	.byte	0x04
	.zero		1


	//   ....[60]....
        /*0490*/ 	.word	0x000009e0
        /*0494*/ 	.word	0x000000ff
        /*0498*/ 	.word	0x000000f0
        /*049c*/ 	.short	0x0100
        /*049e*/ 	.byte	0x04
	.zero		1


	//   ....[61]....
        /*04a0*/ 	.word	0x000009f0
        /*04a4*/ 	.word	0x000000ff
        /*04a8*/ 	.word	0x00000200
        /*04ac*/ 	.short	0x0100
        /*04ae*/ 	.byte	0x04
	.zero		1


	//   ....[62]....
        /*04b0*/ 	.word	0x00000a00
        /*04b4*/ 	.word	0x000000ff
        /*04b8*/ 	.word	0x000000f8
        /*04bc*/ 	.short	0x0100
        /*04be*/ 	.byte	0x04
	.zero		1


	//   ....[63]....
        /*04c0*/ 	.word	0x00000a10
        /*04c4*/ 	.word	0x000000ff
        /*04c8*/ 	.word	0x00000208
        /*04cc*/ 	.short	0x0100
        /*04ce*/ 	.byte	0x04
	.zero		1


	//   ....[64]....
        /*04d0*/ 	.word	0x00000a20
        /*04d4*/ 	.word	0x000000ff
        /*04d8*/ 	.word	0x00000100
        /*04dc*/ 	.short	0x0100
        /*04de*/ 	.byte	0x04
	.zero		1


	//   ....[65]....
        /*04e0*/ 	.word	0x00000a30
        /*04e4*/ 	.word	0x000000ff
        /*04e8*/ 	.word	0x00000210
        /*04ec*/ 	.short	0x0100
        /*04ee*/ 	.byte	0x04
	.zero		1


	//   ....[66]....
        /*04f0*/ 	.word	0x00000a40
        /*04f4*/ 	.word	0x000000ff
        /*04f8*/ 	.word	0x00000108
        /*04fc*/ 	.short	0x0100
        /*04fe*/ 	.byte	0x04
	.zero		1


	//   ....[67]....
        /*0500*/ 	.word	0x00000a50
        /*0504*/ 	.word	0x000000ff
        /*0508*/ 	.word	0x00000218
        /*050c*/ 	.short	0x0100
        /*050e*/ 	.byte	0x04
	.zero		1


	//   ....[68]....
        /*0510*/ 	.word	0x00000b90
        /*0514*/ 	.word	0x000000ff
        /*0518*/ 	.word	0x00000220
        /*051c*/ 	.short	0x0100
        /*051e*/ 	.byte	0x04
	.zero		1


	//   ....[69]....
        /*0520*/ 	.word	0x00000ba0
        /*0524*/ 	.word	0x000000ff
        /*0528*/ 	.word	0x00000228
        /*052c*/ 	.short	0x0100
        /*052e*/ 	.byte	0x04
	.zero		1


	//   ....[70]....
        /*0530*/ 	.word	0x00000c90
        /*0534*/ 	.word	0x000000ff
        /*0538*/ 	.word	0x00000230
        /*053c*/ 	.short	0x0100
        /*053e*/ 	.byte	0x06
	.zero		1


	//   ....[71]....
        /*0540*/ 	.word	0x00000ca0
        /*0544*/ 	.word	0x000000ff
        /*0548*/ 	.word	0x00000238
        /*054c*/ 	.short	0x0100
        /*054e*/ 	.byte	0x06
	.zero		1


	//   ....[72]....
        /*0550*/ 	.word	0x00000de0
        /*0554*/ 	.word	0x000000ff
        /*0558*/ 	.word	0x00000240
        /*055c*/ 	.short	0x0100
        /*055e*/ 	.byte	0x06
	.zero		1


	//   ....[73]....
        /*0560*/ 	.word	0x00000df0
        /*0564*/ 	.word	0x000000ff
        /*0568*/ 	.word	0x00000248
        /*056c*/ 	.short	0x0100
        /*056e*/ 	.byte	0x06
	.zero		1


	//   ....[74]....
        /*0570*/ 	.word	0x00000f40
        /*0574*/ 	.word	0x000000ff
        /*0578*/ 	.word	0x00000250
        /*057c*/ 	.short	0x0100
        /*057e*/ 	.byte	0x04
	.zero		1


	//   ....[75]....
        /*0580*/ 	.word	0x00000f50
        /*0584*/ 	.word	0x000000ff
        /*0588*/ 	.word	0x00000260
        /*058c*/ 	.short	0x0100
        /*058e*/ 	.byte	0x04
	.zero		1


	//   ....[76]....
        /*0590*/ 	.word	0x00000f60
        /*0594*/ 	.word	0x000000ff
        /*0598*/ 	.word	0x00000258
        /*059c*/ 	.short	0x0100
        /*059e*/ 	.byte	0x04
	.zero		1


	//   ....[77]....
        /*05a0*/ 	.word	0x00000f70
        /*05a4*/ 	.word	0x000000ff
        /*05a8*/ 	.word	0x00000268
        /*05ac*/ 	.short	0x0100
        /*05ae*/ 	.byte	0x04
	.zero		1


	//   ....[78]....
        /*05b0*/ 	.word	0x00001ca0
        /*05b4*/ 	.word	0x000000ff
        /*05b8*/ 	.word	0x00000110
        /*05bc*/ 	.short	0x010a
        /*05be*/ 	.byte	0x06
	.zero		1


	//   ....[79]....
        /*05c0*/ 	.word	0x000020f0
        /*05c4*/ 	.word	0x000000ff
        /*05c8*/ 	.word	0x00000110
        /*05cc*/ 	.short	0x010a
        /*05ce*/ 	.byte	0x29
	.zero		1


	//   ....[80]....
        /*05d0*/ 	.word	0x00002260
        /*05d4*/ 	.word	0x000000ff
        /*05d8*/ 	.word	0x00000110
        /*05dc*/ 	.short	0x010a
        /*05de*/ 	.byte	0x08
	.zero		1


	//   ....[81]....
        /*05e0*/ 	.word	0x000024d0
        /*05e4*/ 	.word	0x000000ff
        /*05e8*/ 	.word	0x00000238
        /*05ec*/ 	.short	0x0101
        /*05ee*/ 	.byte	0x1e
	.zero		1


	//   ....[82]....
        /*05f0*/ 	.word	0x00002500
        /*05f4*/ 	.word	0x000000ff
        /*05f8*/ 	.word	0x00000110
        /*05fc*/ 	.short	0x010a
        /*05fe*/ 	.byte	0x04
	.zero		1


	//   ....[83]....
        /*0600*/ 	.word	0x000026c0
        /*0604*/ 	.word	0x000000ff
        /*0608*/ 	.word	0x00000110
        /*060c*/ 	.short	0x010a
        /*060e*/ 	.byte	0x21
	.zero		1


	//   ....[84]....
        /*0610*/ 	.word	0x00002830
        /*0614*/ 	.word	0x000000ff
        /*0618*/ 	.word	0x00000110
        /*061c*/ 	.short	0x010a
        /*061e*/ 	.byte	0x08
	.zero		1


	//   ....[85]....
        /*0620*/ 	.word	0x00002aa0
        /*0624*/ 	.word	0x000000ff
        /*0628*/ 	.word	0x00000240
        /*062c*/ 	.short	0x010a
        /*062e*/ 	.byte	0x1e
	.zero		1


	//   ....[86]....
        /*0630*/ 	.word	0x00002b60
        /*0634*/ 	.word	0x000000ff
        /*0638*/ 	.word	0x00000000
        /*063c*/ 	.short	0x0101
        /*063e*/ 	.byte	0x04
	.zero		1


	//   ....[87]....
        /*0640*/ 	.word	0x00003150
        /*0644*/ 	.word	0x000000ff
        /*0648*/ 	.word	0x00000000
        /*064c*/ 	.short	0x010a
        /*064e*/ 	.byte	0x04
	.zero		1


	//   ....[88]....
        /*0650*/ 	.word	0x000031f0
        /*0654*/ 	.word	0x000000ff
        /*0658*/ 	.word	0x00000000
        /*065c*/ 	.short	0x010a
        /*065e*/ 	.byte	0x05
	.zero		1


	//   ....[89]....
        /*0660*/ 	.word	0x00003290
        /*0664*/ 	.word	0x000000ff
        /*0668*/ 	.word	0x00000000
        /*066c*/ 	.short	0x010a
        /*066e*/ 	.byte	0x05
	.zero		1


	//   ....[90]....
        /*0670*/ 	.word	0x00003330
        /*0674*/ 	.word	0x000000ff
        /*0678*/ 	.word	0x00000000
        /*067c*/ 	.short	0x010a
        /*067e*/ 	.byte	0x05
	.zero		1


	//   ....[91]....
        /*0680*/ 	.word	0x000033d0
        /*0684*/ 	.word	0x000000ff
        /*0688*/ 	.word	0x00000000
        /*068c*/ 	.short	0x010a
        /*068e*/ 	.byte	0x05
	.zero		1


	//   ....[92]....
        /*0690*/ 	.word	0x00003470
        /*0694*/ 	.word	0x000000ff
        /*0698*/ 	.word	0x00000000
        /*069c*/ 	.short	0x010a
        /*069e*/ 	.byte	0x05
	.zero		1


	//   ....[93]....
        /*06a0*/ 	.word	0x00003510
        /*06a4*/ 	.word	0x000000ff
        /*06a8*/ 	.word	0x00000000
        /*06ac*/ 	.short	0x010a
        /*06ae*/ 	.byte	0x05
	.zero		1


	//   ....[94]....
        /*06b0*/ 	.word	0x000035b0
        /*06b4*/ 	.word	0x000000ff
        /*06b8*/ 	.word	0x00000000
        /*06bc*/ 	.short	0x010a
        /*06be*/ 	.byte	0x05
	.zero		1


	//   ....[95]....
        /*06c0*/ 	.word	0x00003650
        /*06c4*/ 	.word	0x000000ff
        /*06c8*/ 	.word	0x00000000
        /*06cc*/ 	.short	0x010a
        /*06ce*/ 	.byte	0x05
	.zero		1


	//   ....[96]....
        /*06d0*/ 	.word	0x000036f0
        /*06d4*/ 	.word	0x000000ff
        /*06d8*/ 	.word	0x00000000
        /*06dc*/ 	.short	0x010a
        /*06de*/ 	.byte	0x05
	.zero		1


	//   ....[97]....
        /*06e0*/ 	.word	0x00003790
        /*06e4*/ 	.word	0x000000ff
        /*06e8*/ 	.word	0x00000000
        /*06ec*/ 	.short	0x010a
        /*06ee*/ 	.byte	0x05
	.zero		1


	//   ....[98]....
        /*06f0*/ 	.word	0x00003830
        /*06f4*/ 	.word	0x000000ff
        /*06f8*/ 	.word	0x00000000
        /*06fc*/ 	.short	0x010a
        /*06fe*/ 	.byte	0x05
	.zero		1


	//   ....[99]....
        /*0700*/ 	.word	0x000038d0
        /*0704*/ 	.word	0x000000ff
        /*0708*/ 	.word	0x00000000
        /*070c*/ 	.short	0x010a
        /*070e*/ 	.byte	0x05
	.zero		1


	//   ....[100]....
        /*0710*/ 	.word	0x00003970
        /*0714*/ 	.word	0x000000ff
        /*0718*/ 	.word	0x00000000
        /*071c*/ 	.short	0x010a
        /*071e*/ 	.byte	0x05
	.zero		1


	//   ....[101]....
        /*0720*/ 	.word	0x00003a10
        /*0724*/ 	.word	0x000000ff
        /*0728*/ 	.word	0x00000000
        /*072c*/ 	.short	0x010a
        /*072e*/ 	.byte	0x05
	.zero		1


	//   ....[102]....
        /*0730*/ 	.word	0x00003ab0
        /*0734*/ 	.word	0x000000ff
        /*0738*/ 	.word	0x00000000
        /*073c*/ 	.short	0x010a
        /*073e*/ 	.byte	0x05
	.zero		1


	//   ....[103]....
        /*0740*/ 	.word	0x00003b50
        /*0744*/ 	.word	0x000000ff
        /*0748*/ 	.word	0x00000000
        /*074c*/ 	.short	0x010a
        /*074e*/ 	.byte	0x05
	.zero		1


	//   ....[104]....
        /*0750*/ 	.word	0x00003bf0
        /*0754*/ 	.word	0x000000ff
        /*0758*/ 	.word	0x00000000
        /*075c*/ 	.short	0x010a
        /*075e*/ 	.byte	0x05
	.zero		1


	//   ....[105]....
        /*0760*/ 	.word	0x00003c90
        /*0764*/ 	.word	0x000000ff
        /*0768*/ 	.word	0x00000000
        /*076c*/ 	.short	0x010a
        /*076e*/ 	.byte	0x05
	.zero		1


	//   ....[106]....
        /*0770*/ 	.word	0x00003d30
        /*0774*/ 	.word	0x000000ff
        /*0778*/ 	.word	0x00000000
        /*077c*/ 	.short	0x010a
        /*077e*/ 	.byte	0x05
	.zero		1


	//   ....[107]....
        /*0780*/ 	.word	0x00003dd0
        /*0784*/ 	.word	0x000000ff
        /*0788*/ 	.word	0x00000000
        /*078c*/ 	.short	0x010a
        /*078e*/ 	.byte	0x05
	.zero		1


	//   ....[108]....
        /*0790*/ 	.word	0x00003e70
        /*0794*/ 	.word	0x000000ff
        /*0798*/ 	.word	0x00000000
        /*079c*/ 	.short	0x010a
        /*079e*/ 	.byte	0x05
	.zero		1


	//   ....[109]....
        /*07a0*/ 	.word	0x00003f10
        /*07a4*/ 	.word	0x000000ff
        /*07a8*/ 	.word	0x00000000
        /*07ac*/ 	.short	0x010a
        /*07ae*/ 	.byte	0x05
	.zero		1


	//   ....[110]....
        /*07b0*/ 	.word	0x00003fb0
        /*07b4*/ 	.word	0x000000ff
        /*07b8*/ 	.word	0x00000000
        /*07bc*/ 	.short	0x010a
        /*07be*/ 	.byte	0x05
	.zero		1


	//   ....[111]....
        /*07c0*/ 	.word	0x00004050
        /*07c4*/ 	.word	0x000000ff
        /*07c8*/ 	.word	0x00000000
        /*07cc*/ 	.short	0x010a
        /*07ce*/ 	.byte	0x05
	.zero		1


	//   ....[112]....
        /*07d0*/ 	.word	0x000040f0
        /*07d4*/ 	.word	0x000000ff
        /*07d8*/ 	.word	0x00000000
        /*07dc*/ 	.short	0x010a
        /*07de*/ 	.byte	0x05
	.zero		1


	//   ....[113]....
        /*07e0*/ 	.word	0x00004190
        /*07e4*/ 	.word	0x000000ff
        /*07e8*/ 	.word	0x00000000
        /*07ec*/ 	.short	0x010a
        /*07ee*/ 	.byte	0x05
	.zero		1


	//   ....[114]....
        /*07f0*/ 	.word	0x00004230
        /*07f4*/ 	.word	0x000000ff
        /*07f8*/ 	.word	0x00000000
        /*07fc*/ 	.short	0x010a
        /*07fe*/ 	.byte	0x05
	.zero		1


	//   ....[115]....
        /*0800*/ 	.word	0x000042d0
        /*0804*/ 	.word	0x000000ff
        /*0808*/ 	.word	0x00000000
        /*080c*/ 	.short	0x010a
        /*080e*/ 	.byte	0x05
	.zero		1


	//   ....[116]....
        /*0810*/ 	.word	0x00004370
        /*0814*/ 	.word	0x000000ff
        /*0818*/ 	.word	0x00000000
        /*081c*/ 	.short	0x010a
        /*081e*/ 	.byte	0x05
	.zero		1


	//   ....[117]....
        /*0820*/ 	.word	0x00004410
        /*0824*/ 	.word	0x000000ff
        /*0828*/ 	.word	0x00000000
        /*082c*/ 	.short	0x010a
        /*082e*/ 	.byte	0x05
	.zero		1


	//   ....[118]....
        /*0830*/ 	.word	0x000044b0
        /*0834*/ 	.word	0x000000ff
        /*0838*/ 	.word	0x00000000
        /*083c*/ 	.short	0x010a
        /*083e*/ 	.byte	0x05
	.zero		1


	//   ....[119]....
        /*0840*/ 	.word	0x00004550
        /*0844*/ 	.word	0x000000ff
        /*0848*/ 	.word	0x00000000
        /*084c*/ 	.short	0x010a
        /*084e*/ 	.byte	0x05
	.zero		1


	//   ....[120]....
        /*0850*/ 	.word	0x00004600
        /*0854*/ 	.word	0x00000000
        /*0858*/ 	.word	0x00000000
        /*085c*/ 	.short	0x010a
        /*085e*/ 	.byte	0xff
	.zero		1


	//   ....[121]....
        /*0860*/ 	.word	0x00004750
        /*0864*/ 	.word	0x000000ff
        /*0868*/ 	.word	0x00000248
        /*086c*/ 	.short	0x010a
        /*086e*/ 	.byte	0x04
	.zero		1


	//   ....[122]....
        /*0870*/ 	.word	0x000047f0
        /*0874*/ 	.word	0x000000ff
        /*0878*/ 	.word	0x00000240
        /*087c*/ 	.short	0x010a
        /*087e*/ 	.byte	0x04
	.zero		1


	//   ....[123]....
        /*0880*/ 	.word	0x00004890
        /*0884*/ 	.word	0x000000ff
        /*0888*/ 	.word	0x00000000
        /*088c*/ 	.short	0x0101
        /*088e*/ 	.byte	0x05
	.zero		1


	//   ....[124]....
        /*0890*/ 	.word	0x000048d0
        /*0894*/ 	.word	0x000000ff
        /*0898*/ 	.word	0x00000248
        /*089c*/ 	.short	0x0106
        /*089e*/ 	.byte	0x04
	.zero		1


	//   ....[125]....
        /*08a0*/ 	.word	0x00004910
        /*08a4*/ 	.word	0x00000000
        /*08a8*/ 	.word	0x00000248
        /*08ac*/ 	.short	0x010a
        /*08ae*/ 	.byte	0xff
	.zero		1


	//   ....[126]....
        /*08b0*/ 	.word	0x00004df0
        /*08b4*/ 	.word	0x000000ff
        /*08b8*/ 	.word	0x00000240
        /*08bc*/ 	.short	0x010a
        /*08be*/ 	.byte	0x0f
	.zero		1


	//   ....[127]....
        /*08c0*/ 	.word	0x00004ea0
        /*08c4*/ 	.word	0x000000ff
        /*08c8*/ 	.word	0x00000000
        /*08cc*/ 	.short	0x0101
        /*08ce*/ 	.byte	0x17
	.zero		1


	//   ....[128]....
        /*08d0*/ 	.word	0x00004eb0
        /*08d4*/ 	.word	0x000000ff
        /*08d8*/ 	.word	0x00000260
        /*08dc*/ 	.short	0x010a
        /*08de*/ 	.byte	0x13
	.zero		1


	//   ....[129]....
        /*08e0*/ 	.word	0x00004f80
        /*08e4*/ 	.word	0x000000ff
        /*08e8*/ 	.word	0x00000000
        /*08ec*/ 	.short	0x010a
        /*08ee*/ 	.byte	0x04
	.zero		1


	//   ....[130]....
        /*08f0*/ 	.word	0x00004fe0
        /*08f4*/ 	.word	0x000000ff
        /*08f8*/ 	.word	0x00000000
        /*08fc*/ 	.short	0x010a
        /*08fe*/ 	.byte	0x0b
	.zero		1


	//   ....[131]....
        /*0900*/ 	.word	0x000050d0
        /*0904*/ 	.word	0x000000ff
        /*0908*/ 	.word	0x00000000
        /*090c*/ 	.short	0x010a
        /*090e*/ 	.byte	0x04
	.zero		1


	//   ....[132]....
        /*0910*/ 	.word	0x000052e0
        /*0914*/ 	.word	0x000000ff
        /*0918*/ 	.word	0x00000000
        /*091c*/ 	.short	0x010a
        /*091e*/ 	.byte	0x04
	.zero		1


	//   ....[133]....
        /*0920*/ 	.word	0x00005370
        /*0924*/ 	.word	0x000000ff
        /*0928*/ 	.word	0x00000000
        /*092c*/ 	.short	0x010a
        /*092e*/ 	.byte	0x04
	.zero		1


	//   ....[134]....
        /*0930*/ 	.word	0x00005b00
        /*0934*/ 	.word	0x000000ff
        /*0938*/ 	.word	0x00000240
        /*093c*/ 	.short	0x010a
        /*093e*/ 	.byte	0x13
	.zero		1


	//   ....[135]....
        /*0940*/ 	.word	0x00005ba0
        /*0944*/ 	.word	0x000000ff
        /*0948*/ 	.word	0x00000000
        /*094c*/ 	.short	0x0101
        /*094e*/ 	.byte	0x2e
	.zero		1


	//   ....[136]....
        /*0950*/ 	.word	0x00006100
        /*0954*/ 	.word	0x000000ff
        /*0958*/ 	.word	0x00000238
        /*095c*/ 	.short	0x010a
        /*095e*/ 	.byte	0x13
	.zero		1


	//   ....[137]....
        /*0960*/ 	.word	0x00006270
        /*0964*/ 	.word	0x000000ff
        /*0968*/ 	.word	0x00000228
        /*096c*/ 	.short	0x010a
        /*096e*/ 	.byte	0x13
	.zero		1


	//   ....[138]....
        /*0970*/ 	.word	0x00006790
        /*0974*/ 	.word	0x000000ff
        /*0978*/ 	.word	0x00000220
        /*097c*/ 	.short	0x010b
        /*097e*/ 	.byte	0x13
	.zero		1


	//   ....[139]....
        /*0980*/ 	.word	0x000067c0
        /*0984*/ 	.word	0x000000ff
        /*0988*/ 	.word	0x00000000
        /*098c*/ 	.short	0x0101
        /*098e*/ 	.byte	0x31
	.zero		1


	//   ....[140]....
        /*0990*/ 	.word	0x00006850
        /*0994*/ 	.word	0x00000000
        /*0998*/ 	.word	0x00000228
        /*099c*/ 	.short	0x010a
        /*099e*/ 	.byte	0xff
	.zero		1


	//   ....[141]....
        /*09a0*/ 	.word	0x00006bb0
        /*09a4*/ 	.word	0x000000ff
        /*09a8*/ 	.word	0x00000240
        /*09ac*/ 	.short	0x010a
        /*09ae*/ 	.byte	0x2b
	.zero		1


	//   ....[142]....
        /*09b0*/ 	.word	0x00006c80
        /*09b4*/ 	.word	0x000000ff
        /*09b8*/ 	.word	0x00000000
        /*09bc*/ 	.short	0x0101
        /*09be*/ 	.byte	0x04
	.zero		1


	//   ....[143]....
        /*09c0*/ 	.word	0x000077c0
        /*09c4*/ 	.word	0x000000ff
        /*09c8*/ 	.word	0x00000220
        /*09cc*/ 	.short	0x010a
        /*09ce*/ 	.byte	0x2b
	.zero		1


	//   ....[144]....
        /*09d0*/ 	.word	0x000077e0
        /*09d4*/ 	.word	0x00000016
        /*09d8*/ 	.word	0x00000250
        /*09dc*/ 	.short	0x010a
        /*09de*/ 	.byte	0xff
	.zero		1


	//   ....[145]....
        /*09e0*/ 	.word	0x00007970
        /*09e4*/ 	.word	0x000000ff
        /*09e8*/ 	.word	0x00000220
        /*09ec*/ 	.short	0x010a
        /*09ee*/ 	.byte	0x2b
	.zero		1


	//   ....[146]....
        /*09f0*/ 	.word	0x00007a80
        /*09f4*/ 	.word	0x000000ff
        /*09f8*/ 	.word	0x00000000
        /*09fc*/ 	.short	0x0101
        /*09fe*/ 	.byte	0x04
	.zero		1


	//   ....[147]....
        /*0a00*/ 	.word	0x00007ae0
        /*0a04*/ 	.word	0x00000016
        /*0a08*/ 	.word	0x00000250
        /*0a0c*/ 	.short	0x010a
        /*0a0e*/ 	.byte	0xff
	.zero		1


	//   ....[148]....
        /*0a10*/ 	.word	0x00008220
        /*0a14*/ 	.word	0x000000ff
        /*0a18*/ 	.word	0x00000000
        /*0a1c*/ 	.short	0x0101
        /*0a1e*/ 	.byte	0x04
	.zero		1


	//   ....[149]....
        /*0a20*/ 	.word	0x00009560
        /*0a24*/ 	.word	0x00000000
        /*0a28*/ 	.word	0x00000110
        /*0a2c*/ 	.short	0x010a
        /*0a2e*/ 	.byte	0xff
	.zero		1


	//   ....[150]....
        /*0a30*/ 	.word	0x000095c0
        /*0a34*/ 	.word	0x00000000
        /*0a38*/ 	.word	0x00000110
        /*0a3c*/ 	.short	0x010a
        /*0a3e*/ 	.byte	0xff
	.zero		1


	//   ....[151]....
        /*0a40*/ 	.word	0x00009620
        /*0a44*/ 	.word	0x00000000
        /*0a48*/ 	.word	0x00000240
        /*0a4c*/ 	.short	0x010a
        /*0a4e*/ 	.byte	0xff
	.zero		1


	//   ....[152]....
        /*0a50*/ 	.word	0x00009680
        /*0a54*/ 	.word	0x00000000
        /*0a58*/ 	.word	0x00000000
        /*0a5c*/ 	.short	0x010a
        /*0a5e*/ 	.byte	0xff
	.zero		1


	//   ....[153]....
        /*0a60*/ 	.word	0x000096e0
        /*0a64*/ 	.word	0x00000000
        /*0a68*/ 	.word	0x00000000
        /*0a6c*/ 	.short	0x010a
        /*0a6e*/ 	.byte	0xff
	.zero		1


	//   ....[154]....
        /*0a70*/ 	.word	0x00009740
        /*0a74*/ 	.word	0x00000000
        /*0a78*/ 	.word	0x00000000
        /*0a7c*/ 	.short	0x010a
        /*0a7e*/ 	.byte	0xff
	.zero		1


	//   ....[155]....
        /*0a80*/ 	.word	0x000097a0
        /*0a84*/ 	.word	0x00000000
        /*0a88*/ 	.word	0x00000000
        /*0a8c*/ 	.short	0x010a
        /*0a8e*/ 	.byte	0xff
	.zero		1


	//   ....[156]....
        /*0a90*/ 	.word	0x00009800
        /*0a94*/ 	.word	0x00000000
        /*0a98*/ 	.word	0x00000000
        /*0a9c*/ 	.short	0x010a
        /*0a9e*/ 	.byte	0xff
	.zero		1


	//   ....[157]....
        /*0aa0*/ 	.word	0x00009860
        /*0aa4*/ 	.word	0x00000000
        /*0aa8*/ 	.word	0x00000000
        /*0aac*/ 	.short	0x010a
        /*0aae*/ 	.byte	0xff
	.zero		1


	//   ....[158]....
        /*0ab0*/ 	.word	0x000098c0
        /*0ab4*/ 	.word	0x00000000
        /*0ab8*/ 	.word	0x00000000
        /*0abc*/ 	.short	0x010a
        /*0abe*/ 	.byte	0xff
	.zero		1


	//   ....[159]....
        /*0ac0*/ 	.word	0x00009920
        /*0ac4*/ 	.word	0x00000000
        /*0ac8*/ 	.word	0x00000000
        /*0acc*/ 	.short	0x010a
        /*0ace*/ 	.byte	0xff
	.zero		1


	//   ....[160]....
        /*0ad0*/ 	.word	0x00009980
        /*0ad4*/ 	.word	0x00000000
        /*0ad8*/ 	.word	0x00000000
        /*0adc*/ 	.short	0x010a
        /*0ade*/ 	.byte	0xff
	.zero		1


	//   ....[161]....
        /*0ae0*/ 	.word	0x000099e0
        /*0ae4*/ 	.word	0x00000000
        /*0ae8*/ 	.word	0x00000000
        /*0aec*/ 	.short	0x010a
        /*0aee*/ 	.byte	0xff
	.zero		1


	//   ....[162]....
        /*0af0*/ 	.word	0x00009a40
        /*0af4*/ 	.word	0x00000000
        /*0af8*/ 	.word	0x00000000
        /*0afc*/ 	.short	0x010a
        /*0afe*/ 	.byte	0xff
	.zero		1


	//   ....[163]....
        /*0b00*/ 	.word	0x00009aa0
        /*0b04*/ 	.word	0x00000000
        /*0b08*/ 	.word	0x00000000
        /*0b0c*/ 	.short	0x010a
        /*0b0e*/ 	.byte	0xff
	.zero		1


	//   ....[164]....
        /*0b10*/ 	.word	0x00009b00
        /*0b14*/ 	.word	0x00000000
        /*0b18*/ 	.word	0x00000000
        /*0b1c*/ 	.short	0x010a
        /*0b1e*/ 	.byte	0xff
	.zero		1


	//   ....[165]....
        /*0b20*/ 	.word	0x00009b60
        /*0b24*/ 	.word	0x00000000
        /*0b28*/ 	.word	0x00000000
        /*0b2c*/ 	.short	0x010a
        /*0b2e*/ 	.byte	0xff
	.zero		1


	//   ....[166]....
        /*0b30*/ 	.word	0x00009bc0
        /*0b34*/ 	.word	0x00000000
        /*0b38*/ 	.word	0x00000000
        /*0b3c*/ 	.short	0x010a
        /*0b3e*/ 	.byte	0xff
	.zero		1


	//   ....[167]....
        /*0b40*/ 	.word	0x00009c20
        /*0b44*/ 	.word	0x00000000
        /*0b48*/ 	.word	0x00000000
        /*0b4c*/ 	.short	0x010a
        /*0b4e*/ 	.byte	0xff
	.zero		1


	//   ....[168]....
        /*0b50*/ 	.word	0x00009c80
        /*0b54*/ 	.word	0x00000000
        /*0b58*/ 	.word	0x00000000
        /*0b5c*/ 	.short	0x010a
        /*0b5e*/ 	.byte	0xff
	.zero		1


	//   ....[169]....
        /*0b60*/ 	.word	0x00009ce0
        /*0b64*/ 	.word	0x00000000
        /*0b68*/ 	.word	0x00000000
        /*0b6c*/ 	.short	0x010a
        /*0b6e*/ 	.byte	0xff
	.zero		1


	//   ....[170]....
        /*0b70*/ 	.word	0x00009d40
        /*0b74*/ 	.word	0x00000000
        /*0b78*/ 	.word	0x00000000
        /*0b7c*/ 	.short	0x010a
        /*0b7e*/ 	.byte	0xff
	.zero		1


	//   ....[171]....
        /*0b80*/ 	.word	0x00009da0
        /*0b84*/ 	.word	0x00000000
        /*0b88*/ 	.word	0x00000000
        /*0b8c*/ 	.short	0x010a
        /*0b8e*/ 	.byte	0xff
	.zero		1


	//   ....[172]....
        /*0b90*/ 	.word	0x00009e00
        /*0b94*/ 	.word	0x00000000
        /*0b98*/ 	.word	0x00000000
        /*0b9c*/ 	.short	0x010a
        /*0b9e*/ 	.byte	0xff
	.zero		1


	//   ....[173]....
        /*0ba0*/ 	.word	0x00009e60
        /*0ba4*/ 	.word	0x00000000
        /*0ba8*/ 	.word	0x00000000
        /*0bac*/ 	.short	0x010a
        /*0bae*/ 	.byte	0xff
	.zero		1


	//   ....[174]....
        /*0bb0*/ 	.word	0x00009ec0
        /*0bb4*/ 	.word	0x00000000
        /*0bb8*/ 	.word	0x00000000
        /*0bbc*/ 	.short	0x010a
        /*0bbe*/ 	.byte	0xff
	.zero		1


	//   ....[175]....
        /*0bc0*/ 	.word	0x00009f20
        /*0bc4*/ 	.word	0x00000000
        /*0bc8*/ 	.word	0x00000000
        /*0bcc*/ 	.short	0x010a
        /*0bce*/ 	.byte	0xff
	.zero		1


	//   ....[176]....
        /*0bd0*/ 	.word	0x00009f80
        /*0bd4*/ 	.word	0x00000000
        /*0bd8*/ 	.word	0x00000000
        /*0bdc*/ 	.short	0x010a
        /*0bde*/ 	.byte	0xff
	.zero		1


	//   ....[177]....
        /*0be0*/ 	.word	0x00009fe0
        /*0be4*/ 	.word	0x00000000
        /*0be8*/ 	.word	0x00000000
        /*0bec*/ 	.short	0x010a
        /*0bee*/ 	.byte	0xff
	.zero		1


	//   ....[178]....
        /*0bf0*/ 	.word	0x0000a040
        /*0bf4*/ 	.word	0x00000000
        /*0bf8*/ 	.word	0x00000000
        /*0bfc*/ 	.short	0x010a
        /*0bfe*/ 	.byte	0xff
	.zero		1


	//   ....[179]....
        /*0c00*/ 	.word	0x0000a0a0
        /*0c04*/ 	.word	0x00000000
        /*0c08*/ 	.word	0x00000000
        /*0c0c*/ 	.short	0x010a
        /*0c0e*/ 	.byte	0xff
	.zero		1


	//   ....[180]....
        /*0c10*/ 	.word	0x0000a100
        /*0c14*/ 	.word	0x00000000
        /*0c18*/ 	.word	0x00000000
        /*0c1c*/ 	.short	0x010a
        /*0c1e*/ 	.byte	0xff
	.zero		1


	//   ....[181]....
        /*0c20*/ 	.word	0x0000a160
        /*0c24*/ 	.word	0x00000000
        /*0c28*/ 	.word	0x00000000
        /*0c2c*/ 	.short	0x010a
        /*0c2e*/ 	.byte	0xff
	.zero		1


	//   ....[182]....
        /*0c30*/ 	.word	0x0000a1c0
        /*0c34*/ 	.word	0x00000000
        /*0c38*/ 	.word	0x00000000
        /*0c3c*/ 	.short	0x010a
        /*0c3e*/ 	.byte	0xff
	.zero		1


	//   ....[183]....
        /*0c40*/ 	.word	0x0000a220
        /*0c44*/ 	.word	0x00000000
        /*0c48*/ 	.word	0x00000000
        /*0c4c*/ 	.short	0x010a
        /*0c4e*/ 	.byte	0xff
	.zero		1


	//   ....[184]....
        /*0c50*/ 	.word	0x0000a280
        /*0c54*/ 	.word	0x00000000
        /*0c58*/ 	.word	0x00000000
        /*0c5c*/ 	.short	0x010a
        /*0c5e*/ 	.byte	0xff
	.zero		1


	//   ....[185]....
        /*0c60*/ 	.word	0x0000a2e0
        /*0c64*/ 	.word	0x00000004
        /*0c68*/ 	.word	0x00000248
        /*0c6c*/ 	.short	0x010a
        /*0c6e*/ 	.byte	0xff
	.zero		1


	//   ....[186]....
        /*0c70*/ 	.word	0x0000a340
        /*0c74*/ 	.word	0x00000004
        /*0c78*/ 	.word	0x00000240
        /*0c7c*/ 	.short	0x010a
        /*0c7e*/ 	.byte	0xff
	.zero		1


	//   ....[187]....
        /*0c80*/ 	.word	0x0000a3a0
        /*0c84*/ 	.word	0x00000000
        /*0c88*/ 	.word	0x00000240
        /*0c8c*/ 	.short	0x010a
        /*0c8e*/ 	.byte	0xff
	.zero		1


	//   ....[188]....
        /*0c90*/ 	.word	0x0000a400
        /*0c94*/ 	.word	0x00000004
        /*0c98*/ 	.word	0x00000260
        /*0c9c*/ 	.short	0x010a
        /*0c9e*/ 	.byte	0xff
	.zero		1


	//   ....[189]....
        /*0ca0*/ 	.word	0x0000a460
        /*0ca4*/ 	.word	0x00000000
        /*0ca8*/ 	.word	0x00000000
        /*0cac*/ 	.short	0x010a
        /*0cae*/ 	.byte	0xff
	.zero		1


	//   ....[190]....
        /*0cb0*/ 	.word	0x0000a4c0
        /*0cb4*/ 	.word	0x00000000
        /*0cb8*/ 	.word	0x00000000
        /*0cbc*/ 	.short	0x010a
        /*0cbe*/ 	.byte	0xff
	.zero		1


	//   ....[191]....
        /*0cc0*/ 	.word	0x0000a520
        /*0cc4*/ 	.word	0x00000000
        /*0cc8*/ 	.word	0x00000000
        /*0ccc*/ 	.short	0x010a
        /*0cce*/ 	.byte	0xff
	.zero		1


	//   ....[192]....
        /*0cd0*/ 	.word	0x0000a580
        /*0cd4*/ 	.word	0x00000000
        /*0cd8*/ 	.word	0x00000240
        /*0cdc*/ 	.short	0x010a
        /*0cde*/ 	.byte	0xff
	.zero		1


	//   ....[193]....
        /*0ce0*/ 	.word	0x0000a5e0
        /*0ce4*/ 	.word	0x00000000
        /*0ce8*/ 	.word	0x00000238
        /*0cec*/ 	.short	0x010a
        /*0cee*/ 	.byte	0xff
	.zero		1


	//   ....[194]....
        /*0cf0*/ 	.word	0x0000a640
        /*0cf4*/ 	.word	0x00000000
        /*0cf8*/ 	.word	0x00000228
        /*0cfc*/ 	.short	0x010a
        /*0cfe*/ 	.byte	0xff
	.zero		1


	//   ....[195]....
        /*0d00*/ 	.word	0x0000a6a0
        /*0d04*/ 	.word	0x00000000
        /*0d08*/ 	.word	0x00000240
        /*0d0c*/ 	.short	0x010a
        /*0d0e*/ 	.byte	0xff
	.zero		1


	//   ....[196]....
        /*0d10*/ 	.word	0x0000a700
        /*0d14*/ 	.word	0x00000003
        /*0d18*/ 	.word	0x00000220
        /*0d1c*/ 	.short	0x010a
        /*0d1e*/ 	.byte	0xff
	.zero		1


	//   ....[197]....
        /*0d20*/ 	.word	0x0000a750
        /*0d24*/ 	.word	0x00000016
        /*0d28*/ 	.word	0x00000250
        /*0d2c*/ 	.short	0x010a
        /*0d2e*/ 	.byte	0xff
	.zero		1


	//----- nvinfo : EIATTR_NUM_MBARRIERS
	.align		4
.L_47:
        /*0d30*/ 	.byte	0x03, 0x38
        /*0d32*/ 	.short	0x004e


	//----- nvinfo : EIATTR_EXIT_INSTR_OFFSETS
	.align		4
        /*0d34*/ 	.byte	0x04, 0x1c
        /*0d36*/ 	.short	(.L_49 - .L_48)


	//   ....[0]....
.L_48:
        /*0d38*/ 	.word	0x00004630


	//   ....[1]....
        /*0d3c*/ 	.word	0x000048e0


	//   ....[2]....
        /*0d40*/ 	.word	0x00004940


	//   ....[3]....
        /*0d44*/ 	.word	0x000055e0


	//   ....[4]....
        /*0d48*/ 	.word	0x00006880


	//   ....[5]....
        /*0d4c*/ 	.word	0x000068c0


	//   ....[6]....
        /*0d50*/ 	.word	0x00009540


	//----- nvinfo : EIATTR_MAX_THREADS
	.align		4
.L_49:
        /*0d54*/ 	.byte	0x04, 0x05
        /*0d56*/ 	.short	(.L_51 - .L_50)
.L_50:
        /*0d58*/ 	.word	0x00000100
        /*0d5c*/ 	.word	0x00000001
        /*0d60*/ 	.word	0x00000001


	//----- nvinfo : EIATTR_CRS_STACK_SIZE
	.align		4
.L_51:
        /*0d64*/ 	.byte	0x04, 0x1e
        /*0d66*/ 	.short	(.L_53 - .L_52)
.L_52:
        /*0d68*/ 	.word	0x00000000


	//----- nvinfo : EIATTR_CBANK_PARAM_SIZE
	.align		4
.L_53:
        /*0d6c*/ 	.byte	0x03, 0x19
        /*0d6e*/ 	.short	0x0900


	//----- nvinfo : EIATTR_PARAM_CBANK
	.align		4
        /*0d70*/ 	.byte	0x04, 0x0a
        /*0d72*/ 	.short	(.L_55 - .L_54)
	.align		4
.L_54:
        /*0d74*/ 	.word	index@(.nv.constant0._ZN7cutlass13device_kernelINS_4conv6kernel13ConvUniversalINS1_16ConvProblemShapeILNS1_8OperatorE2ELi3EEENS1_10collective14CollectiveConvINS1_47MainloopSm100TmaUmmaWarpSpecializedImplicitGemmILS5_2ELi34ELi3ELi1ELi2EN4cute5tupleIJNSA_1CILi1EEESD_SD_EEEEENSB_IJNSC_ILi128EEENSB_IJNSC_ILi64EEEEEENSB_IJNSC_ILi32EEEEEEEEENS_12float_e4m3_tESM_NSA_8TiledMMAINSA_8MMA_AtomIJNSA_10MMA_TraitsINSA_19SM100_MMA_F8F6F4_SSEJSM_SM_fSG_SH_NSA_17integral_constantINSA_4UMMA5MajorELST_1EEESU_NSR_INSS_7ScaleInELSV_0EEESW_EEEEEENSA_6LayoutISE_NSB_IJNSC_ILi0EEES10_S10_EEEEENSB_IJNSA_10UnderscoreES13_S13_EEEEENS7_6detail27Sm100ImplicitGemmTileTraitsINSA_13SM90_TMA_LOADENSA_14ComposedLayoutINSA_7SwizzleILi3ELi4ELi3EEENSA_18smem_ptr_flag_bitsILi8EEENSZ_INSB_IJSG_NSC_ILi8EEEEEENSB_IJSD_SG_EEEEEEEvEENS17_INSA_20SM90_TMA_LOAD_IM2COLENS19_INS1A_ILi2ELi4ELi3EEES1D_NSZ_INSB_IJSH_S1E_EEENSB_IJSD_SH_EEEEEEEvEEEENS_8epilogue10collective18CollectiveEpilogueINS1S_23Sm100TmaWarpSpecializedILi1ELi1ELi64ELb0ELb0EEEJSL_NSB_IJNSZ_ISG_SD_EENSZ_ISH_SD_EEEEESM_NSB_IJlNSB_IJSD_lllEEES10_EEESM_S21_NS1S_6fusion15FusionCallbacksIS1W_NS22_17LinearCombinationISM_fSM_fLNS_15FloatRoundStyleE2EEESL_S1Z_JEEENSA_5SM1004TMEM4LOAD26SM100_TMEM_LOAD_32dp32b64xES18_NS19_IS1L_S1D_NSZ_INSB_IJS1E_SH_EEENSB_IJSH_SD_EEEEEEENSA_39AutoVectorizingCopyWithAssumedAlignmentILi128EEENSA_14SM90_TMA_STOREES2F_S2H_S2H_EEEvvEEEEvNT_6ParamsE)
        /*0d78*/ 	.short	0x0380
        /*0d7a*/ 	.short	0x0900


	//----- nvinfo : EIATTR_SW_WAR
	.align		4
.L_55:
        /*0d7c*/ 	.byte	0x04, 0x36
        /*0d7e*/ 	.short	(.L_57 - .L_56)
.L_56:
        /*0d80*/ 	.word	0x00000008
.L_57:


//--------------------- .nv.callgraph             --------------------------
	.section	.nv.callgraph,"",@"SHT_CUDA_CALLGRAPH"
	.align	4
	.sectionentsize	8
	.align		4
        /*0000*/ 	.word	0x00000000
	.align		4
        /*0004*/ 	.word	0xffffffff
	.align		4
        /*0008*/ 	.word	index@(_ZN7cutlass13device_kernelINS_4conv6kernel13ConvUniversalINS1_16ConvProblemShapeILNS1_8OperatorE2ELi3EEENS1_10collective14CollectiveConvINS1_47MainloopSm100TmaUmmaWarpSpecializedImplicitGemmILS5_2ELi34ELi3ELi1ELi2EN4cute5tupleIJNSA_1CILi1EEESD_SD_EEEEENSB_IJNSC_ILi128EEENSB_IJNSC_ILi64EEEEEENSB_IJNSC_ILi32EEEEEEEEENS_12float_e4m3_tESM_NSA_8TiledMMAINSA_8MMA_AtomIJNSA_10MMA_TraitsINSA_19SM100_MMA_F8F6F4_SSEJSM_SM_fSG_SH_NSA_17integral_constantINSA_4UMMA5MajorELST_1EEESU_NSR_INSS_7ScaleInELSV_0EEESW_EEEEEENSA_6LayoutISE_NSB_IJNSC_ILi0EEES10_S10_EEEEENSB_IJNSA_10UnderscoreES13_S13_EEEEENS7_6detail27Sm100ImplicitGemmTileTraitsINSA_13SM90_TMA_LOADENSA_14ComposedLayoutINSA_7SwizzleILi3ELi4ELi3EEENSA_18smem_ptr_flag_bitsILi8EEENSZ_INSB_IJSG_NSC_ILi8EEEEEENSB_IJSD_SG_EEEEEEEvEENS17_INSA_20SM90_TMA_LOAD_IM2COLENS19_INS1A_ILi2ELi4ELi3EEES1D_NSZ_INSB_IJSH_S1E_EEENSB_IJSD_SH_EEEEEEEvEEEENS_8epilogue10collective18CollectiveEpilogueINS1S_23Sm100TmaWarpSpecializedILi1ELi1ELi64ELb0ELb0EEEJSL_NSB_IJNSZ_ISG_SD_EENSZ_ISH_SD_EEEEESM_NSB_IJlNSB_IJSD_lllEEES10_EEESM_S21_NS1S_6fusion15FusionCallbacksIS1W_NS22_17LinearCombinationISM_fSM_fLNS_15FloatRoundStyleE2EEESL_S1Z_JEEENSA_5SM1004TMEM4LOAD26SM100_TMEM_LOAD_32dp32b64xES18_NS19_IS1L_S1D_NSZ_INSB_IJS1E_SH_EEENSB_IJSH_SD_EEEEEEENSA_39AutoVectorizingCopyWithAssumedAlignmentILi128EEENSA_14SM90_TMA_STOREES2F_S2H_S2H_EEEvvEEEEvNT_6ParamsE)
	.align		4
        /*000c*/ 	.word	index@(__assertfail)
	.align		4
        /*0010*/ 	.word	0x00000000
	.align		4
        /*0014*/ 	.word	0xfffffffe
	.align		4
        /*0018*/ 	.word	0x00000000
	.align		4
        /*001c*/ 	.word	0xfffffffd
	.align		4
        /*0020*/ 	.word	0x00000000
	.align		4
        /*0024*/ 	.word	0xfffffffc


//--------------------- .nv.constant4             --------------------------
	.section	.nv.constant4,"a",@progbits
	.align	8
	.align		8
.nv.constant4:
        /*0000*/ 	.dword	__assertfail
	.align		8
        /*0008*/ 	.dword	__unnamed_1
	.align		8
        /*0010*/ 	.dword	__unnamed_2
	.align		8
        /*0018*/ 	.dword	_ZN39_INTERNAL_2884587b_4_k_cu_b8c0b429_32754cuda3std3__45__cpo5beginE
	.align		8
        /*0020*/ 	.dword	_ZN39_INTERNAL_2884587b_4_k_cu_b8c0b429_32754cuda3std3__45__cpo3endE
	.align		8
        /*0028*/ 	.dword	_ZN39_INTERNAL_2884587b_4_k_cu_b8c0b429_32754cuda3std3__45__cpo6cbeginE
	.align		8
        /*0030*/ 	.dword	_ZN39_INTERNAL_2884587b_4_k_cu_b8c0b429_32754cuda3std3__45__cpo4cendE
	.align		8
        /*0038*/ 	.dword	_ZN39_INTERNAL_2884587b_4_k_cu_b8c0b429_32754cuda3std3__441_GLOBAL__N__2884587b_4_k_cu_b8c0b429_32756ignoreE
	.align		8
        /*0040*/ 	.dword	_ZN39_INTERNAL_2884587b_4_k_cu_b8c0b429_32754cuda3std3__419piecewise_constructE
	.align		8
        /*0048*/ 	.dword	_ZN39_INTERNAL_2884587b_4_k_cu_b8c0b429_32754cuda3std3__48in_placeE
	.align		8
        /*0050*/ 	.dword	_ZN39_INTERNAL_2884587b_4_k_cu_b8c0b429_32754cuda3std6ranges3__45__cpo4swapE
	.align		8
        /*0058*/ 	.dword	_ZN39_INTERNAL_2884587b_4_k_cu_b8c0b429_32754cuda3std6ranges3__45__cpo9iter_moveE
	.align		8
        /*0060*/ 	.dword	_ZN39_INTERNAL_2884587b_4_k_cu_b8c0b429_32754cute7productE
	.align		8
        /*0068*/ 	.dword	_ZN39_INTERNAL_2884587b_4_k_cu_b8c0b429_32754cute1_E
	.align		8
        /*0070*/ 	.dword	$str$27
	.align		8
        /*0078*/ 	.dword	$str$28
	.align		8
        /*0080*/ 	.dword	$str$29
	.align		8
        /*0088*/ 	.dword	$str$30


//--------------------- .text._ZN7cutlass13device_kernelINS_4conv6kernel13ConvUniversalINS1_16ConvProblemShapeILNS1_8OperatorE2ELi3EEENS1_10collective14CollectiveConvINS1_47MainloopSm100TmaUmmaWarpSpecializedImplicitGemmILS5_2ELi34ELi3ELi1ELi2EN4cute5tupleIJNSA_1CILi1EEESD_SD_EEEEENSB_IJNSC_ILi128EEENSB_IJNSC_ILi64EEEEEENSB_IJNSC_ILi32EEEEEEEEENS_12float_e4m3_tESM_NSA_8TiledMMAINSA_8MMA_AtomIJNSA_10MMA_TraitsINSA_19SM100_MMA_F8F6F4_SSEJSM_SM_fSG_SH_NSA_17integral_constantINSA_4UMMA5MajorELST_1EEESU_NSR_INSS_7ScaleInELSV_0EEESW_EEEEEENSA_6LayoutISE_NSB_IJNSC_ILi0EEES10_S10_EEEEENSB_IJNSA_10UnderscoreES13_S13_EEEEENS7_6detail27Sm100ImplicitGemmTileTraitsINSA_13SM90_TMA_LOADENSA_14ComposedLayoutINSA_7SwizzleILi3ELi4ELi3EEENSA_18smem_ptr_flag_bitsILi8EEENSZ_INSB_IJSG_NSC_ILi8EEEEEENSB_IJSD_SG_EEEEEEEvEENS17_INSA_20SM90_TMA_LOAD_IM2COLENS19_INS1A_ILi2ELi4ELi3EEES1D_NSZ_INSB_IJSH_S1E_EEENSB_IJSD_SH_EEEEEEEvEEEENS_8epilogue10collective18CollectiveEpilogueINS1S_23Sm100TmaWarpSpecializedILi1ELi1ELi64ELb0ELb0EEEJSL_NSB_IJNSZ_ISG_SD_EENSZ_ISH_SD_EEEEESM_NSB_IJlNSB_IJSD_lllEEES10_EEESM_S21_NS1S_6fusion15FusionCallbacksIS1W_NS22_17LinearCombinationISM_fSM_fLNS_15FloatRoundStyleE2EEESL_S1Z_JEEENSA_5SM1004TMEM4LOAD26SM100_TMEM_LOAD_32dp32b64xES18_NS19_IS1L_S1D_NSZ_INSB_IJS1E_SH_EEENSB_IJSH_SD_EEEEEEENSA_39AutoVectorizingCopyWithAssumedAlignmentILi128EEENSA_14SM90_TMA_STOREES2F_S2H_S2H_EEEvvEEEEvNT_6ParamsE --------------------------
	.section	.text._ZN7cutlass13device_kernelINS_4conv6kernel13ConvUniversalINS1_16ConvProblemShapeILNS1_8OperatorE2ELi3EEENS1_10collective14CollectiveConvINS1_47MainloopSm100TmaUmmaWarpSpecializedImplicitGemmILS5_2ELi34ELi3ELi1ELi2EN4cute5tupleIJNSA_1CILi1EEESD_SD_EEEEENSB_IJNSC_ILi128EEENSB_IJNSC_ILi64EEEEEENSB_IJNSC_ILi32EEEEEEEEENS_12float_e4m3_tESM_NSA_8TiledMMAINSA_8MMA_AtomIJNSA_10MMA_TraitsINSA_19SM100_MMA_F8F6F4_SSEJSM_SM_fSG_SH_NSA_17integral_constantINSA_4UMMA5MajorELST_1EEESU_NSR_INSS_7ScaleInELSV_0EEESW_EEEEEENSA_6LayoutISE_NSB_IJNSC_ILi0EEES10_S10_EEEEENSB_IJNSA_10UnderscoreES13_S13_EEEEENS7_6detail27Sm100ImplicitGemmTileTraitsINSA_13SM90_TMA_LOADENSA_14ComposedLayoutINSA_7SwizzleILi3ELi4ELi3EEENSA_18smem_ptr_flag_bitsILi8EEENSZ_INSB_IJSG_NSC_ILi8EEEEEENSB_IJSD_SG_EEEEEEEvEENS17_INSA_20SM90_TMA_LOAD_IM2COLENS19_INS1A_ILi2ELi4ELi3EEES1D_NSZ_INSB_IJSH_S1E_EEENSB_IJSD_SH_EEEEEEEvEEEENS_8epilogue10collective18CollectiveEpilogueINS1S_23Sm100TmaWarpSpecializedILi1ELi1ELi64ELb0ELb0EEEJSL_NSB_IJNSZ_ISG_SD_EENSZ_ISH_SD_EEEEESM_NSB_IJlNSB_IJSD_lllEEES10_EEESM_S21_NS1S_6fusion15FusionCallbacksIS1W_NS22_17LinearCombinationISM_fSM_fLNS_15FloatRoundStyleE2EEESL_S1Z_JEEENSA_5SM1004TMEM4LOAD26SM100_TMEM_LOAD_32dp32b64xES18_NS19_IS1L_S1D_NSZ_INSB_IJS1E_SH_EEENSB_IJSH_SD_EEEEEEENSA_39AutoVectorizingCopyWithAssumedAlignmentILi128EEENSA_14SM90_TMA_STOREES2F_S2H_S2H_EEEvvEEEEvNT_6ParamsE,"ax",@progbits
	.align	128
.text._ZN7cutlass13device_kernelINS_4conv6kernel13ConvUniversalINS1_16ConvProblemShapeILNS1_8OperatorE2ELi3EEENS1_10collective14CollectiveConvINS1_47MainloopSm100TmaUmmaWarpSpecializedImplicitGemmILS5_2ELi34ELi3ELi1ELi2EN4cute5tupleIJNSA_1CILi1EEESD_SD_EEEEENSB_IJNSC_ILi128EEENSB_IJNSC_ILi64EEEEEENSB_IJNSC_ILi32EEEEEEEEENS_12float_e4m3_tESM_NSA_8TiledMMAINSA_8MMA_AtomIJNSA_10MMA_TraitsINSA_19SM100_MMA_F8F6F4_SSEJSM_SM_fSG_SH_NSA_17integral_constantINSA_4UMMA5MajorELST_1EEESU_NSR_INSS_7ScaleInELSV_0EEESW_EEEEEENSA_6LayoutISE_NSB_IJNSC_ILi0EEES10_S10_EEEEENSB_IJNSA_10UnderscoreES13_S13_EEEEENS7_6detail27Sm100ImplicitGemmTileTraitsINSA_13SM90_TMA_LOADENSA_14ComposedLayoutINSA_7SwizzleILi3ELi4ELi3EEENSA_18smem_ptr_flag_bitsILi8EEENSZ_INSB_IJSG_NSC_ILi8EEEEEENSB_IJSD_SG_EEEEEEEvEENS17_INSA_20SM90_TMA_LOAD_IM2COLENS19_INS1A_ILi2ELi4ELi3EEES1D_NSZ_INSB_IJSH_S1E_EEENSB_IJSD_SH_EEEEEEEvEEEENS_8epilogue10collective18CollectiveEpilogueINS1S_23Sm100TmaWarpSpecializedILi1ELi1ELi64ELb0ELb0EEEJSL_NSB_IJNSZ_ISG_SD_EENSZ_ISH_SD_EEEEESM_NSB_IJlNSB_IJSD_lllEEES10_EEESM_S21_NS1S_6fusion15FusionCallbacksIS1W_NS22_17LinearCombinationISM_fSM_fLNS_15FloatRoundStyleE2EEESL_S1Z_JEEENSA_5SM1004TMEM4LOAD26SM100_TMEM_LOAD_32dp32b64xES18_NS19_IS1L_S1D_NSZ_INSB_IJS1E_SH_EEENSB_IJSH_SD_EEEEEEENSA_39AutoVectorizingCopyWithAssumedAlignmentILi128EEENSA_14SM90_TMA_STOREES2F_S2H_S2H_EEEvvEEEEvNT_6ParamsE:
        .type           _ZN7cutlass13device_kernelINS_4conv6kernel13ConvUniversalINS1_16ConvProblemShapeILNS1_8OperatorE2ELi3EEENS1_10collective14CollectiveConvINS1_47MainloopSm100TmaUmmaWarpSpecializedImplicitGemmILS5_2ELi34ELi3ELi1ELi2EN4cute5tupleIJNSA_1CILi1EEESD_SD_EEEEENSB_IJNSC_ILi128EEENSB_IJNSC_ILi64EEEEEENSB_IJNSC_ILi32EEEEEEEEENS_12float_e4m3_tESM_NSA_8TiledMMAINSA_8MMA_AtomIJNSA_10MMA_TraitsINSA_19SM100_MMA_F8F6F4_SSEJSM_SM_fSG_SH_NSA_17integral_constantINSA_4UMMA5MajorELST_1EEESU_NSR_INSS_7ScaleInELSV_0EEESW_EEEEEENSA_6LayoutISE_NSB_IJNSC_ILi0EEES10_S10_EEEEENSB_IJNSA_10UnderscoreES13_S13_EEEEENS7_6detail27Sm100ImplicitGemmTileTraitsINSA_13SM90_TMA_LOADENSA_14ComposedLayoutINSA_7SwizzleILi3ELi4ELi3EEENSA_18smem_ptr_flag_bitsILi8EEENSZ_INSB_IJSG_NSC_ILi8EEEEEENSB_IJSD_SG_EEEEEEEvEENS17_INSA_20SM90_TMA_LOAD_IM2COLENS19_INS1A_ILi2ELi4ELi3EEES1D_NSZ_INSB_IJSH_S1E_EEENSB_IJSD_SH_EEEEEEEvEEEENS_8epilogue10collective18CollectiveEpilogueINS1S_23Sm100TmaWarpSpecializedILi1ELi1ELi64ELb0ELb0EEEJSL_NSB_IJNSZ_ISG_SD_EENSZ_ISH_SD_EEEEESM_NSB_IJlNSB_IJSD_lllEEES10_EEESM_S21_NS1S_6fusion15FusionCallbacksIS1W_NS22_17LinearCombinationISM_fSM_fLNS_15FloatRoundStyleE2EEESL_S1Z_JEEENSA_5SM1004TMEM4LOAD26SM100_TMEM_LOAD_32dp32b64xES18_NS19_IS1L_S1D_NSZ_INSB_IJS1E_SH_EEENSB_IJSH_SD_EEEEEEENSA_39AutoVectorizingCopyWithAssumedAlignmentILi128EEENSA_14SM90_TMA_STOREES2F_S2H_S2H_EEEvvEEEEvNT_6ParamsE,@function
        .size           _ZN7cutlass13device_kernelINS_4conv6kernel13ConvUniversalINS1_16ConvProblemShapeILNS1_8OperatorE2ELi3EEENS1_10collective14CollectiveConvINS1_47MainloopSm100TmaUmmaWarpSpecializedImplicitGemmILS5_2ELi34ELi3ELi1ELi2EN4cute5tupleIJNSA_1CILi1EEESD_SD_EEEEENSB_IJNSC_ILi128EEENSB_IJNSC_ILi64EEEEEENSB_IJNSC_ILi32EEEEEEEEENS_12float_e4m3_tESM_NSA_8TiledMMAINSA_8MMA_AtomIJNSA_10MMA_TraitsINSA_19SM100_MMA_F8F6F4_SSEJSM_SM_fSG_SH_NSA_17integral_constantINSA_4UMMA5MajorELST_1EEESU_NSR_INSS_7ScaleInELSV_0EEESW_EEEEEENSA_6LayoutISE_NSB_IJNSC_ILi0EEES10_S10_EEEEENSB_IJNSA_10UnderscoreES13_S13_EEEEENS7_6detail27Sm100ImplicitGemmTileTraitsINSA_13SM90_TMA_LOADENSA_14ComposedLayoutINSA_7SwizzleILi3ELi4ELi3EEENSA_18smem_ptr_flag_bitsILi8EEENSZ_INSB_IJSG_NSC_ILi8EEEEEENSB_IJSD_SG_EEEEEEEvEENS17_INSA_20SM90_TMA_LOAD_IM2COLENS19_INS1A_ILi2ELi4ELi3EEES1D_NSZ_INSB_IJSH_S1E_EEENSB_IJSD_SH_EEEEEEEvEEEENS_8epilogue10collective18CollectiveEpilogueINS1S_23Sm100TmaWarpSpecializedILi1ELi1ELi64ELb0ELb0EEEJSL_NSB_IJNSZ_ISG_SD_EENSZ_ISH_SD_EEEEESM_NSB_IJlNSB_IJSD_lllEEES10_EEESM_S21_NS1S_6fusion15FusionCallbacksIS1W_NS22_17LinearCombinationISM_fSM_fLNS_15FloatRoundStyleE2EEESL_S1Z_JEEENSA_5SM1004TMEM4LOAD26SM100_TMEM_LOAD_32dp32b64xES18_NS19_IS1L_S1D_NSZ_INSB_IJS1E_SH_EEENSB_IJSH_SD_EEEEEEENSA_39AutoVectorizingCopyWithAssumedAlignmentILi128EEENSA_14SM90_TMA_STOREES2F_S2H_S2H_EEEvvEEEEvNT_6ParamsE,(.L_x_211 - _ZN7cutlass13device_kernelINS_4conv6kernel13ConvUniversalINS1_16ConvProblemShapeILNS1_8OperatorE2ELi3EEENS1_10collective14CollectiveConvINS1_47MainloopSm100TmaUmmaWarpSpecializedImplicitGemmILS5_2ELi34ELi3ELi1ELi2EN4cute5tupleIJNSA_1CILi1EEESD_SD_EEEEENSB_IJNSC_ILi128EEENSB_IJNSC_ILi64EEEEEENSB_IJNSC_ILi32EEEEEEEEENS_12float_e4m3_tESM_NSA_8TiledMMAINSA_8MMA_AtomIJNSA_10MMA_TraitsINSA_19SM100_MMA_F8F6F4_SSEJSM_SM_fSG_SH_NSA_17integral_constantINSA_4UMMA5MajorELST_1EEESU_NSR_INSS_7ScaleInELSV_0EEESW_EEEEEENSA_6LayoutISE_NSB_IJNSC_ILi0EEES10_S10_EEEEENSB_IJNSA_10UnderscoreES13_S13_EEEEENS7_6detail27Sm100ImplicitGemmTileTraitsINSA_13SM90_TMA_LOADENSA_14ComposedLayoutINSA_7SwizzleILi3ELi4ELi3EEENSA_18smem_ptr_flag_bitsILi8EEENSZ_INSB_IJSG_NSC_ILi8EEEEEENSB_IJSD_SG_EEEEEEEvEENS17_INSA_20SM90_TMA_LOAD_IM2COLENS19_INS1A_ILi2ELi4ELi3EEES1D_NSZ_INSB_IJSH_S1E_EEENSB_IJSD_SH_EEEEEEEvEEEENS_8epilogue10collective18CollectiveEpilogueINS1S_23Sm100TmaWarpSpecializedILi1ELi1ELi64ELb0ELb0EEEJSL_NSB_IJNSZ_ISG_SD_EENSZ_ISH_SD_EEEEESM_NSB_IJlNSB_IJSD_lllEEES10_EEESM_S21_NS1S_6fusion15FusionCallbacksIS1W_NS22_17LinearCombinationISM_fSM_fLNS_15FloatRoundStyleE2EEESL_S1Z_JEEENSA_5SM1004TMEM4LOAD26SM100_TMEM_LOAD_32dp32b64xES18_NS19_IS1L_S1D_NSZ_INSB_IJS1E_SH_EEENSB_IJSH_SD_EEEEEEENSA_39AutoVectorizingCopyWithAssumedAlignmentILi128EEENSA_14SM90_TMA_STOREES2F_S2H_S2H_EEEvvEEEEvNT_6ParamsE)
        .other          _ZN7cutlass13device_kernelINS_4conv6kernel13ConvUniversalINS1_16ConvProblemShapeILNS1_8OperatorE2ELi3EEENS1_10collective14CollectiveConvINS1_47MainloopSm100TmaUmmaWarpSpecializedImplicitGemmILS5_2ELi34ELi3ELi1ELi2EN4cute5tupleIJNSA_1CILi1EEESD_SD_EEEEENSB_IJNSC_ILi128EEENSB_IJNSC_ILi64EEEEEENSB_IJNSC_ILi32EEEEEEEEENS_12float_e4m3_tESM_NSA_8TiledMMAINSA_8MMA_AtomIJNSA_10MMA_TraitsINSA_19SM100_MMA_F8F6F4_SSEJSM_SM_fSG_SH_NSA_17integral_constantINSA_4UMMA5MajorELST_1EEESU_NSR_INSS_7ScaleInELSV_0EEESW_EEEEEENSA_6LayoutISE_NSB_IJNSC_ILi0EEES10_S10_EEEEENSB_IJNSA_10UnderscoreES13_S13_EEEEENS7_6detail27Sm100ImplicitGemmTileTraitsINSA_13SM90_TMA_LOADENSA_14ComposedLayoutINSA_7SwizzleILi3ELi4ELi3EEENSA_18smem_ptr_flag_bitsILi8EEENSZ_INSB_IJSG_NSC_ILi8EEEEEENSB_IJSD_SG_EEEEEEEvEENS17_INSA_20SM90_TMA_LOAD_IM2COLENS19_INS1A_ILi2ELi4ELi3EEES1D_NSZ_INSB_IJSH_S1E_EEENSB_IJSD_SH_EEEEEEEvEEEENS_8epilogue10collective18CollectiveEpilogueINS1S_23Sm100TmaWarpSpecializedILi1ELi1ELi64ELb0ELb0EEEJSL_NSB_IJNSZ_ISG_SD_EENSZ_ISH_SD_EEEEESM_NSB_IJlNSB_IJSD_lllEEES10_EEESM_S21_NS1S_6fusion15FusionCallbacksIS1W_NS22_17LinearCombinationISM_fSM_fLNS_15FloatRoundStyleE2EEESL_S1Z_JEEENSA_5SM1004TMEM4LOAD26SM100_TMEM_LOAD_32dp32b64xES18_NS19_IS1L_S1D_NSZ_INSB_IJS1E_SH_EEENSB_IJSH_SD_EEEEEEENSA_39AutoVectorizingCopyWithAssumedAlignmentILi128EEENSA_14SM90_TMA_STOREES2F_S2H_S2H_EEEvvEEEEvNT_6ParamsE,@"STO_CUDA_ENTRY STV_DEFAULT"
_ZN7cutlass13device_kernelINS_4conv6kernel13ConvUniversalINS1_16ConvProblemShapeILNS1_8OperatorE2ELi3EEENS1_10collective14CollectiveConvINS1_47MainloopSm100TmaUmmaWarpSpecializedImplicitGemmILS5_2ELi34ELi3ELi1ELi2EN4cute5tupleIJNSA_1CILi1EEESD_SD_EEEEENSB_IJNSC_ILi128EEENSB_IJNSC_ILi64EEEEEENSB_IJNSC_ILi32EEEEEEEEENS_12float_e4m3_tESM_NSA_8TiledMMAINSA_8MMA_AtomIJNSA_10MMA_TraitsINSA_19SM100_MMA_F8F6F4_SSEJSM_SM_fSG_SH_NSA_17integral_constantINSA_4UMMA5MajorELST_1EEESU_NSR_INSS_7ScaleInELSV_0EEESW_EEEEEENSA_6LayoutISE_NSB_IJNSC_ILi0EEES10_S10_EEEEENSB_IJNSA_10UnderscoreES13_S13_EEEEENS7_6detail27Sm100ImplicitGemmTileTraitsINSA_13SM90_TMA_LOADENSA_14ComposedLayoutINSA_7SwizzleILi3ELi4ELi3EEENSA_18smem_ptr_flag_bitsILi8EEENSZ_INSB_IJSG_NSC_ILi8EEEEEENSB_IJSD_SG_EEEEEEEvEENS17_INSA_20SM90_TMA_LOAD_IM2COLENS19_INS1A_ILi2ELi4ELi3EEES1D_NSZ_INSB_IJSH_S1E_EEENSB_IJSD_SH_EEEEEEEvEEEENS_8epilogue10collective18CollectiveEpilogueINS1S_23Sm100TmaWarpSpecializedILi1ELi1ELi64ELb0ELb0EEEJSL_NSB_IJNSZ_ISG_SD_EENSZ_ISH_SD_EEEEESM_NSB_IJlNSB_IJSD_lllEEES10_EEESM_S21_NS1S_6fusion15FusionCallbacksIS1W_NS22_17LinearCombinationISM_fSM_fLNS_15FloatRoundStyleE2EEESL_S1Z_JEEENSA_5SM1004TMEM4LOAD26SM100_TMEM_LOAD_32dp32b64xES18_NS19_IS1L_S1D_NSZ_INSB_IJS1E_SH_EEENSB_IJSH_SD_EEEEEEENSA_39AutoVectorizingCopyWithAssumedAlignmentILi128EEENSA_14SM90_TMA_STOREES2F_S2H_S2H_EEEvvEEEEvNT_6ParamsE:
[----:B------:R-:W1:Y:S01]  /*0000*/  LDC R1, c[0x0][0x37c] ;  /* 0x0000df00ff017b82 */ /* 0x000e620000000800 */
[----:B------:R-:W2:Y:S07]  /*0010*/  S2R R133, SR_TID.X ;  /* 0x0000000000857919 */ /* 0x000eae0000002100 */
[----:B------:R-:W3:Y:S01]  /*0020*/  LDC.64 R2, c[0x0][0x990] ;  /* 0x00026400ff027b82 */ /* 0x000ee20000000a00 */
[----:B------:R-:W-:Y:S01]  /*0030*/  ELECT P2, URZ, PT ;  /* 0x0000000000ff782f */ /* 0x000fe20003840000 */
[----:B-1----:R-:W-:Y:S01]  /*0040*/  VIADD R1, R1, 0xfffffff8 ;  /* 0xfffffff801017836 */ /* 0x002fe20000000000 */
[----:B------:R-:W-:-:S02]  /*0050*/  PRMT R139, RZ, 0x7610, R139 ;  /* 0x00007610ff8b7816 */ /* 0x000fc4000000008b */
[----:B---3--:R-:W-:-:S04]  /*0060*/  ISETP.NE.U32.AND P0, PT, R2, RZ, PT ;  /* 0x000000ff0200720c */ /* 0x008fc80003f05070 */
[----:B------:R-:W-:Y:S02]  /*0070*/  ISETP.NE.AND.EX P0, PT, R3, RZ, PT, P0 ;  /* 0x000000ff0300720c */ /* 0x000fe40003f05300 */
[----:B--2---:R-:W-:-:S05]  /*0080*/  SHF.R.U32.HI R140, RZ, 0x5, R133 ;  /* 0x00000005ff8c7819 */ /* 0x004fca0000011685 */
[----:B------:R-:W1:Y:S02]  /*0090*/  SHFL.IDX PT, R0, R140, RZ, 0x1f ;  /* 0x00001fff8c007589 */ /* 0x000e6400000e0000 */
[----:B-1----:R-:W-:-:S04]  /*00a0*/  R2UR UR15, R0 ;  /* 0x00000000000f72ca */ /* 0x002fc800000e0000 */
[----:B------:R-:W-:Y:S05]  /*00b0*/  @P0 BRA `(.L_x_0) ;  /* 0x0000000000300947 */ /* 0x000fea0003800000 */
[----:B------:R-:W1:Y:S02]  /*00c0*/  LDCU.64 UR4, c[0x0][0x988] ;  /* 0x00013100ff0477ac */ /* 0x000e640008000a00 */
[----:B-1----:R-:W-:-:S04]  /*00d0*/  UISETP.NE.U32.AND UP0, UPT, UR4, URZ, UPT ;  /* 0x000000ff0400728c */ /* 0x002fc8000bf05070 */
[----:B------:R-:W-:-:S09]  /*00e0*/  UISETP.NE.AND.EX UP0, UPT, UR5, URZ, UPT, UP0 ;  /* 0x000000ff0500728c */ /* 0x000fd2000bf05300 */
[----:B------:R-:W-:Y:S05]  /*00f0*/  BRA.U !UP0, `(.L_x_1) ;  /* 0x0000000108147547 */ /* 0x000fea000b800000 */
[----:B------:R-:W1:Y:S01]  /*0100*/  LDC.64 R4, c[0x0][0x988] ;  /* 0x00026200ff047b82 */ /* 0x000e620000000a00 */
[----:B------:R-:W1:Y:S02]  /*0110*/  LDCU.64 UR4, c[0x0][0x358] ;  /* 0x00006b00ff0477ac */ /* 0x000e640008000a00 */
[----:B-1----:R1:W5:Y:S01]  /*0120*/  LDG.E R71, desc[UR4][R4.64] ;  /* 0x0000000404477981 */ /* 0x002362000c1e1900 */
[----:B------:R-:W-:Y:S01]  /*0130*/  HFMA2 R139, -RZ, RZ, 0, 5.9604644775390625e-08 ;  /* 0x00000001ff8b7431 */ /* 0x000fe200000001ff */
[----:B------:R-:W-:Y:S05]  /*0140*/  BRA `(.L_x_0) ;  /* 0x00000000000c7947 */ /* 0x000fea0003800000 */
.L_x_1:
[----:B------:R-:W1:Y:S01]  /*0150*/  LDCU UR4, c[0x0][0x980] ;  /* 0x00013000ff0477ac */ /* 0x000e620008000800 */
[----:B------:R-:W-:Y:S01]  /*0160*/  HFMA2 R139, -RZ, RZ, 0, 5.9604644775390625e-08 ;  /* 0x00000001ff8b7431 */ /* 0x000fe200000001ff */
[----:B-1----:R-:W-:-:S07]  /*0170*/  MOV R71, UR4 ;  /* 0x0000000400477c02 */ /* 0x002fce0008000f00 */
.L_x_0:
[----:B------:R-:W2:Y:S02]  /*0180*/  LDCU.64 UR4, c[0x0][0x9b0] ;  /* 0x00013600ff0477ac */ /* 0x000ea40008000a00 */
[----:B--2---:R-:W-:-:S04]  /*0190*/  UISETP.NE.U32.AND UP0, UPT, UR4, URZ, UPT ;  /* 0x000000ff0400728c */ /* 0x004fc8000bf05070 */
[----:B------:R-:W-:-:S09]  /*01a0*/  UISETP.NE.AND.EX UP0, UPT, UR5, URZ, UPT, UP0 ;  /* 0x000000ff0500728c */ /* 0x000fd2000bf05300 */
[----:B------:R-:W-:Y:S05]  /*01b0*/  BRA.U UP0, `(.L_x_2) ;  /* 0x0000000100287547 */ /* 0x000fea000b800000 */
[----:B------:R-:W2:Y:S02]  /*01c0*/  LDCU.64 UR4, c[0x0][0x9a8] ;  /* 0x00013500ff0477ac */ /* 0x000ea40008000a00 */
[----:B--2---:R-:W-:-:S04]  /*01d0*/  UISETP.NE.U32.AND UP0, UPT, UR4, URZ, UPT ;  /* 0x000000ff0400728c */ /* 0x004fc8000bf05070 */
[----:B------:R-:W-:-:S09]  /*01e0*/  UISETP.NE.AND.EX UP0, UPT, UR5, URZ, UPT, UP0 ;  /* 0x000000ff0500728c */ /* 0x000fd2000bf05300 */
[----:B------:R-:W-:Y:S05]  /*01f0*/  BRA.U !UP0, `(.L_x_3) ;  /* 0x0000000108107547 */ /* 0x000fea000b800000 */
[----:B-1----:R-:W1:Y:S01]  /*0200*/  LDC.64 R4, c[0x0][0x9a8] ;  /* 0x00026a00ff047b82 */ /* 0x002e620000000a00 */
[----:B------:R-:W1:Y:S02]  /*0210*/  LDCU.64 UR4, c[0x0][0x358] ;  /* 0x00006b00ff0477ac */ /* 0x000e640008000a00 */
[----:B-1----:R2:W5:Y:S01]  /*0220*/  LDG.E R70, desc[UR4][R4.64] ;  /* 0x0000000404467981 */ /* 0x002562000c1e1900 */
[----:B------:R-:W-:Y:S05]  /*0230*/  BRA `(.L_x_2) ;  /* 0x0000000000087947 */ /* 0x000fea0003800000 */
.L_x_3:
[----:B------:R-:W2:Y:S02]  /*0240*/  LDCU UR4, c[0x0][0x9a0] ;  /* 0x00013400ff0477ac */ /* 0x000ea40008000800 */
[----:B--2---:R-:W-:Y:S02]  /*0250*/  MOV R70, UR4 ;  /* 0x0000000400467c02 */ /* 0x004fe40008000f00 */
.L_x_2:
[----:B-12---:R-:W1:Y:S01]  /*0260*/  LDC.64 R4, c[0x0][0x988] ;  /* 0x00026200ff047b82 */ /* 0x006e620000000a00 */
[----:B------:R-:W-:Y:S01]  /*0270*/  IMAD.U32 R0, RZ, RZ, UR15 ;  /* 0x0000000fff007e24 */ /* 0x000fe2000f8e00ff */
[----:B------:R-:W-:Y:S01]  /*0280*/  ISETP.EQ.U32.AND P4, PT, R2, RZ, PT ;  /* 0x000000ff0200720c */ /* 0x000fe20003f82070 */
[----:B------:R-:W-:Y:S03]  /*0290*/  BSSY.RECONVERGENT B0, `(.L_x_4) ;  /* 0x0000012000007945 */ /* 0x000fe60003800200 */
[----:B------:R-:W-:Y:S02]  /*02a0*/  ISETP.NE.OR P1, PT, R0, 0x1, !P2 ;  /* 0x000000010000780c */ /* 0x000fe40005725670 */
[----:B-1----:R-:W-:-:S04]  /*02b0*/  ISETP.NE.U32.AND P0, PT, R4, RZ, PT ;  /* 0x000000ff0400720c */ /* 0x002fc80003f05070 */
[----:B------:R-:W-:-:S13]  /*02c0*/  ISETP.NE.AND.EX P0, PT, R5, RZ, PT, P0 ;  /* 0x000000ff0500720c */ /* 0x000fda0003f05300 */
[----:B------:R-:W-:Y:S01]  /*02d0*/  VOTEU.ANY UP3, P0 ;  /* 0x0000000000ff7886 */ /* 0x000fe20000060100 */
[----:B------:R-:W-:Y:S02]  /*02e0*/  PLOP3.LUT P3, PT, PT, PT, UP3, 0x80, 0x8 ;  /* 0x000000000008781c */ /* 0x000fe40003f6f038 */
[----:B------:R-:W-:Y:S02]  /*02f0*/  ISETP.NE.OR P0, PT, R0, 0x3, !P2 ;  /* 0x000000030000780c */ /* 0x000fe40005705670 */
[----:B------:R-:W-:-:S04]  /*0300*/  ISETP.EQ.OR.EX P5, PT, R3, RZ, !P3, P4 ;  /* 0x000000ff0300720c */ /* 0x000fc80005fa2740 */
[----:B------:R-:W-:Y:S01]  /*0310*/  P2R R141, PR, RZ, 0x20 ;  /* 0x00000020ff8d7803 */ /* 0x000fe20000000000 */
[----:B------:R-:W-:Y:S05]  /*0320*/  @P1 BRA `(.L_x_5) ;  /* 0x0000000000201947 */ /* 0x000fea0003800000 */
[----:B------:R-:W1:Y:S02]  /*0330*/  LDCU.64 UR4, c[0x0][0x348] ;  /* 0x00006900ff0477ac */ /* 0x000e640008000a00 */
[----:B-1----:R-:W-:Y:S02]  /*0340*/  UIADD3 UR6, UP1, UPT, UR4, 0x80, URZ ;  /* 0x0000008004067890 */ /* 0x002fe4000ff3e0ff */
[----:B------:R-:W-:Y:S02]  /*0350*/  UIADD3 UR4, UP0, UPT, UR4, 0x180, URZ ;  /* 0x0000018004047890 */ /* 0x000fe4000ff1e0ff */
[----:B------:R-:W-:Y:S02]  /*0360*/  UIADD3.X UR7, UPT, UPT, URZ, UR5, URZ, UP1, !UPT ;  /* 0x00000005ff077290 */ /* 0x000fe40008ffe4ff */
[----:B------:R-:W-:-:S07]  /*0370*/  UIADD3.X UR5, UPT, UPT, URZ, UR5, URZ, UP0, !UPT ;  /* 0x00000005ff057290 */ /* 0x000fce00087fe4ff */
[----:B------:R1:W-:Y:S02]  /*0380*/  UTMACCTL.PF [UR6] ;  /* 0x00000000060079b9 */ /* 0x0003e40008040000 */
[----:B------:R1:W-:Y:S02]  /*0390*/  UTMACCTL.PF [UR4] ;  /* 0x00000000040079b9 */ /* 0x0003e40008040000 */
[----:B-1----:R-:W-:Y:S01]  /*03a0*/  NOP ;  /* 0x0000000000007918 */ /* 0x002fe20000000000 */
.L_x_5:
[----:B------:R-:W-:Y:S05]  /*03b0*/  BSYNC.RECONVERGENT B0 ;  /* 0x0000000000007941 */ /* 0x000fea0003800200 */
.L_x_4:
[----:B------:R-:W-:Y:S04]  /*03c0*/  BSSY.RECONVERGENT B0, `(.L_x_6) ;  /* 0x000000a000007945 */ /* 0x000fe80003800200 */
        /* <DEDUP_REMOVED lines=9> */
.L_x_7:
[----:B------:R-:W-:Y:S05]  /*0460*/  BSYNC.RECONVERGENT B0 ;  /* 0x0000000000007941 */ /* 0x000fea0003800200 */
.L_x_6:
[----:B------:R-:W-:Y:S01]  /*0470*/  UPLOP3.LUT UP2, UPT, UPT, UPT, UPT, 0x80, 0x8 ;  /* 0x000000000008789c */ /* 0x000fe20003f4f070 */
[----:B------:R-:W-:Y:S10]  /*0480*/  @!P5 BRA `(.L_x_8) ;  /* 0x000000000024d947 */ /* 0x000ff40003800000 */
[----:B------:R-:W-:Y:S01]  /*0490*/  ISETP.NE.U32.AND P1, PT, R2, RZ, PT ;  /* 0x000000ff0200720c */ /* 0x000fe20003f25070 */
[----:B------:R-:W-:Y:S01]  /*04a0*/  USEL UR4, URZ, 0xffffffff, UP3 ;  /* 0xffffffffff047887 */ /* 0x000fe20009800000 */
[----:B-----5:R-:W-:Y:S02]  /*04b0*/  FSETP.NEU.AND P0, PT, R71, RZ, PT ;  /* 0x000000ff4700720b */ /* 0x020fe40003f0d000 */
[----:B------:R-:W-:-:S11]  /*04c0*/  ISETP.NE.AND.EX P1, PT, R3, RZ, PT, P1 ;  /* 0x000000ff0300720c */ /* 0x000fd60003f25310 */
[----:B------:R-:W-:Y:S02]  /*04d0*/  VOTEU.ANY UP0, P0 ;  /* 0x0000000000ff7886 */ /* 0x000fe40000000100 */
[----:B------:R-:W-:-:S05]  /*04e0*/  VOTEU.ANY UP1, P1 ;  /* 0x0000000000ff7886 */ /* 0x000fca0000820100 */
[----:B------:R-:W-:-:S04]  /*04f0*/  @!UP1 USEL UR4, URZ, 0xffffffff, UP0 ;  /* 0xffffffffff049887 */ /* 0x000fc80008000000 */
[----:B------:R-:W-:-:S04]  /*0500*/  ULOP3.LUT UR4, UR4, 0x1, URZ, 0xc0, !UPT ;  /* 0x0000000104047892 */ /* 0x000fc8000f8ec0ff */
[----:B------:R-:W-:-:S11]  /*0510*/  UISETP.NE.U32.AND UP2, UPT, UR4, 0x1, UPT ;  /* 0x000000010400788c */ /* 0x000fd6000bf45070 */
.L_x_8:
[----:B------:R-:W1:Y:S01]  /*0520*/  SHFL.IDX PT, R2, R140, RZ, 0x1f ;  /* 0x00001fff8c027589 */ /* 0x000e6200000e0000 */
[----:B------:R-:W-:-:S04]  /*0530*/  UISETP.NE.AND UP0, UPT, UR15, 0x2, UPT ;  /* 0x000000020f00788c */ /* 0x000fc8000bf05270 */
[----:B------:R-:W-:Y:S01]  /*0540*/  USEL UR52, URZ, 0x1, UP0 ;  /* 0x00000001ff347887 */ /* 0x000fe20008000000 */
[----:B-1----:R-:W-:-:S13]  /*0550*/  ISETP.NE.AND P0, PT, R2, RZ, PT ;  /* 0x000000ff0200720c */ /* 0x002fda0003f05270 */
[----:B------:R-:W-:Y:S05]  /*0560*/  @P0 BRA `(.L_x_9) ;  /* 0x0000000400440947 */ /* 0x000fea0003800000 */
[----:B------:R-:W-:Y:S01]  /*0570*/  ELECT P0, URZ, PT ;  /* 0x0000000000ff782f */ /* 0x000fe20003800000 */
[----:B------:R-:W-:-:S12]  /*0580*/  BSSY.RECONVERGENT B0, `(.L_x_9) ;  /* 0x000004f000007945 */ /* 0x000fd80003800200 */
[----:B------:R-:W-:Y:S05]  /*0590*/  @!P0 BRA `(.L_x_10) ;  /* 0x0000000400348947 */ /* 0x000fea0003800000 */
[----:B------:R-:W1:Y:S01]  /*05a0*/  S2UR UR4, SR_CgaCtaId ;  /* 0x00000000000479c3 */ /* 0x000e620000008800 */
[----:B------:R-:W-:Y:S01]  /*05b0*/  UMOV UR5, 0x400 ;  /* 0x0000040000057882 */ /* 0x000fe20000000000 */
[----:B------:R-:W-:Y:S02]  /*05c0*/  UMOV UR6, 0x1 ;  /* 0x0000000100067882 */ /* 0x000fe40000000000 */
[----:B------:R-:W-:-:S04]  /*05d0*/  UIADD3 UR6, UPT, UPT, -UR6, 0x100000, URZ ;  /* 0x0010000006067890 */ /* 0x000fc8000fffe1ff */
[----:B------:R-:W-:Y:S02]  /*05e0*/  USHF.L.U32 UR7, UR6, 0xb, URZ ;  /* 0x0000000b06077899 */ /* 0x000fe400080006ff */
[----:B------:R-:W-:Y:S02]  /*05f0*/  USHF.L.U32 UR6, UR6, 0x1, URZ ;  /* 0x0000000106067899 */ /* 0x000fe400080006ff */
[----:B-1----:R-:W-:Y:S01]  /*0600*/  ULEA UR4, UR4, UR5, 0x18 ;  /* 0x0000000504047291 */ /* 0x002fe2000f8ec0ff */
[----:B------:R-:W1:Y:S11]  /*0610*/  FENCE.VIEW.ASYNC.S ;  /* 0x00000000000073c6 */ /* 0x000e760000000000 */
[----:B-1----:R1:W2:Y:S01]  /*0620*/  SYNCS.EXCH.64 URZ, [UR4], UR6 ;  /* 0x0000000604ff75b2 */ /* 0x0022a20008000100 */
[----:B------:R1:W3:Y:S01]  /*0630*/  SYNCS.EXCH.64 URZ, [UR4+0x110], UR6 ;  /* 0x0001100604ff75b2 */ /* 0x0002e20008000100 */
[----:B------:R1:W4:Y:S01]  /*0640*/  SYNCS.EXCH.64 URZ, [UR4+0x8], UR6 ;  /* 0x0000080604ff75b2 */ /* 0x0003220008000100 */
[----:B------:R1:W1:Y:S01]  /*0650*/  SYNCS.EXCH.64 URZ, [UR4+0x118], UR6 ;  /* 0x0001180604ff75b2 */ /* 0x0002620008000100 */
        /* <DEDUP_REMOVED lines=64> */
[----:B--234-:R-:W-:Y:S01]  /*0a60*/  NOP ;  /* 0x0000000000007918 */ /* 0x01cfe20000000000 */
.L_x_10:
[----:B-1----:R-:W-:Y:S05]  /*0a70*/  BSYNC.RECONVERGENT B0 ;  /* 0x0000000000007941 */ /* 0x002fea0003800200 */
.L_x_9:
[----:B------:R-:W1:Y:S01]  /*0a80*/  SHFL.IDX PT, R2, R140, RZ, 0x1f ;  /* 0x00001fff8c027589 */ /* 0x000e6200000e0000 */
[----:B------:R-:W-:Y:S01]  /*0a90*/  NOP ;  /* 0x0000000000007918 */ /* 0x000fe20000000000 */
[----:B-1----:R-:W-:-:S13]  /*0aa0*/  ISETP.NE.AND P0, PT, R2, 0x1, PT ;  /* 0x000000010200780c */ /* 0x002fda0003f05270 */
[----:B------:R-:W-:Y:S05]  /*0ab0*/  @P0 BRA `(.L_x_11) ;  /* 0x0000000000400947 */ /* 0x000fea0003800000 */
[----:B------:R-:W1:Y:S01]  /*0ac0*/  S2UR UR4, SR_CgaCtaId ;  /* 0x00000000000479c3 */ /* 0x000e620000008800 */
[----:B------:R-:W-:Y:S01]  /*0ad0*/  UMOV UR5, 0x400 ;  /* 0x0000040000057882 */ /* 0x000fe20000000000 */
[----:B------:R-:W-:Y:S01]  /*0ae0*/  UMOV UR8, 0x20 ;  /* 0x0000002000087882 */ /* 0x000fe20000000000 */
[----:B------:R-:W-:Y:S01]  /*0af0*/  UMOV UR6, 0x80 ;  /* 0x0000008000067882 */ /* 0x000fe20000000000 */
[----:B------:R-:W-:-:S04]  /*0b00*/  UIADD3 UR8, UPT, UPT, -UR8, 0x100000, URZ ;  /* 0x0010000008087890 */ /* 0x000fc8000fffe1ff */
[----:B------:R-:W-:Y:S02]  /*0b10*/  USHF.L.U32 UR9, UR8, 0xb, URZ ;  /* 0x0000000b08097899 */ /* 0x000fe400080006ff */
[----:B------:R-:W-:Y:S02]  /*0b20*/  USHF.L.U32 UR8, UR8, 0x1, URZ ;  /* 0x0000000108087899 */ /* 0x000fe400080006ff */
[----:B------:R-:W-:-:S04]  /*0b30*/  UIADD3 UR6, UPT, UPT, -UR6, 0x100000, URZ ;  /* 0x0010000006067890 */ /* 0x000fc8000fffe1ff */
[----:B------:R-:W-:Y:S02]  /*0b40*/  USHF.L.U32 UR7, UR6, 0xb, URZ ;  /* 0x0000000b06077899 */ /* 0x000fe400080006ff */
[----:B------:R-:W-:Y:S01]  /*0b50*/  USHF.L.U32 UR6, UR6, 0x1, URZ ;  /* 0x0000000106067899 */ /* 0x000fe200080006ff */
[----:B------:R-:W-:Y:S01]  /*0b60*/  ELECT P0, URZ, PT ;  /* 0x0000000000ff782f */ /* 0x000fe20003800000 */
[----:B-1----:R-:W-:Y:S01]  /*0b70*/  ULEA UR4, UR4, UR5, 0x18 ;  /* 0x0000000504047291 */ /* 0x002fe2000f8ec0ff */
[----:B------:R-:W1:Y:S11]  /*0b80*/  FENCE.VIEW.ASYNC.S ;  /* 0x00000000000073c6 */ /* 0x000e760000000000 */
[----:B-1----:R1:W2:Y:S01]  /*0b90*/  SYNCS.EXCH.64 URZ, [UR4+0x220], UR8 ;  /* 0x0002200804ff75b2 */ /* 0x0022a20008000100 */
[----:B------:R1:W3:Y:S01]  /*0ba0*/  SYNCS.EXCH.64 URZ, [UR4+0x228], UR6 ;  /* 0x0002280604ff75b2 */ /* 0x0002e20008000100 */
[----:B------:R-:W-:Y:S01]  /*0bb0*/  NOP ;  /* 0x0000000000007918 */ /* 0x000fe20000000000 */
.L_x_11:
[----:B------:R-:W4:Y:S01]  /*0bc0*/  SHFL.IDX PT, R2, R140, RZ, 0x1f ;  /* 0x00001fff8c027589 */ /* 0x000f2200000e0000 */
[----:B------:R-:W-:Y:S01]  /*0bd0*/  NOP ;  /* 0x0000000000007918 */ /* 0x000fe20000000000 */
[----:B----4-:R-:W-:-:S13]  /*0be0*/  ISETP.NE.AND P0, PT, R2, 0x3, PT ;  /* 0x000000030200780c */ /* 0x010fda0003f05270 */
[----:B------:R-:W-:Y:S05]  /*0bf0*/  @P0 BRA `(.L_x_12) ;  /* 0x0000000000300947 */ /* 0x000fea0003800000 */
[----:B-1----:R-:W1:Y:S01]  /*0c00*/  S2UR UR4, SR_CgaCtaId ;  /* 0x00000000000479c3 */ /* 0x002e620000008800 */
[----:B------:R-:W-:Y:S01]  /*0c10*/  UMOV UR6, 0x400 ;  /* 0x0000040000067882 */ /* 0x000fe20000000000 */
[----:B------:R-:W-:Y:S01]  /*0c20*/  UMOV UR5, 0x20 ;  /* 0x0000002000057882 */ /* 0x000fe20000000000 */
[----:B------:R-:W-:Y:S01]  /*0c30*/  ELECT P0, URZ, PT ;  /* 0x0000000000ff782f */ /* 0x000fe20003800000 */
[----:B-1----:R-:W-:Y:S02]  /*0c40*/  ULEA UR6, UR4, UR6, 0x18 ;  /* 0x0000000604067291 */ /* 0x002fe4000f8ec0ff */
[----:B------:R-:W-:-:S04]  /*0c50*/  UIADD3 UR4, UPT, UPT, -UR5, 0x100000, URZ ;  /* 0x0010000005047890 */ /* 0x000fc8000fffe1ff */
[----:B------:R-:W-:Y:S02]  /*0c60*/  USHF.L.U32 UR5, UR4, 0xb, URZ ;  /* 0x0000000b04057899 */ /* 0x000fe400080006ff */
[----:B------:R-:W-:Y:S01]  /*0c70*/  USHF.L.U32 UR4, UR4, 0x1, URZ ;  /* 0x0000000104047899 */ /* 0x000fe200080006ff */
[----:B------:R-:W1:Y:S11]  /*0c80*/  FENCE.VIEW.ASYNC.S ;  /* 0x00000000000073c6 */ /* 0x000e760000000000 */
[----:B-1----:R4:W1:Y:S01]  /*0c90*/  SYNCS.EXCH.64 URZ, [UR6+0x230], UR4 ;  /* 0x0002300406ff75b2 */ /* 0x0028620008000100 */
[----:B------:R4:W1:Y:S02]  /*0ca0*/  SYNCS.EXCH.64 URZ, [UR6+0x238], UR4 ;  /* 0x0002380406ff75b2 */ /* 0x0008640008000100 */
[----:B----4-:R-:W-:Y:S01]  /*0cb0*/  NOP ;  /* 0x0000000000007918 */ /* 0x010fe20000000000 */
.L_x_12:
[----:B------:R-:W4:Y:S01]  /*0cc0*/  SHFL.IDX PT, R2, R140, RZ, 0x1f ;  /* 0x00001fff8c027589 */ /* 0x000f2200000e0000 */
[----:B------:R-:W-:Y:S01]  /*0cd0*/  NOP ;  /* 0x0000000000007918 */ /* 0x000fe20000000000 */
[----:B----4-:R-:W-:-:S13]  /*0ce0*/  ISETP.NE.AND P0, PT, R2, 0x4, PT ;  /* 0x000000040200780c */ /* 0x010fda0003f05270 */
[----:B------:R-:W-:Y:S05]  /*0cf0*/  @P0 BRA `(.L_x_13) ;  /* 0x0000000000440947 */ /* 0x000fea0003800000 */
[----:B-1----:R-:W1:Y:S01]  /*0d00*/  S2UR UR6, SR_CgaCtaId ;  /* 0x00000000000679c3 */ /* 0x002e620000008800 */
[----:B------:R-:W-:Y:S01]  /*0d10*/  UMOV UR4, 0x100 ;  /* 0x0000010000047882 */ /* 0x000fe20000000000 */
[----:B------:R-:W-:Y:S01]  /*0d20*/  UMOV UR5, 0x400 ;  /* 0x0000040000057882 */ /* 0x000fe20000000000 */
[----:B------:R-:W-:Y:S01]  /*0d30*/  USEL UR4, UR4, 0xe0, UP2 ;  /* 0x000000e004047887 */ /* 0x000fe20009000000 */
[----:B------:R-:W-:Y:S01]  /*0d40*/  UMOV UR8, 0x1 ;  /* 0x0000000100087882 */ /* 0x000fe20000000000 */
[----:B------:R-:W-:Y:S01]  /*0d50*/  ELECT P0, URZ, PT ;  /* 0x0000000000ff782f */ /* 0x000fe20003800000 */
[----:B------:R-:W-:-:S04]  /*0d60*/  UIADD3 UR8, UPT, UPT, -UR8, 0x100000, URZ ;  /* 0x0010000008087890 */ /* 0x000fc8000fffe1ff */
[----:B------:R-:W-:Y:S02]  /*0d70*/  USHF.L.U32 UR9, UR8, 0xb, URZ ;  /* 0x0000000b08097899 */ /* 0x000fe400080006ff */
[----:B------:R-:W-:Y:S02]  /*0d80*/  USHF.L.U32 UR8, UR8, 0x1, URZ ;  /* 0x0000000108087899 */ /* 0x000fe400080006ff */
[----:B-1----:R-:W-:Y:S02]  /*0d90*/  ULEA UR6, UR6, UR5, 0x18 ;  /* 0x0000000506067291 */ /* 0x002fe4000f8ec0ff */
[----:B------:R-:W-:-:S04]  /*0da0*/  UIADD3 UR4, UPT, UPT, -UR4, 0x100000, URZ ;  /* 0x0010000004047890 */ /* 0x000fc8000fffe1ff */
[----:B------:R-:W-:Y:S02]  /*0db0*/  USHF.L.U32 UR5, UR4, 0xb, URZ ;  /* 0x0000000b04057899 */ /* 0x000fe400080006ff */
[----:B------:R-:W-:Y:S01]  /*0dc0*/  USHF.L.U32 UR4, UR4, 0x1, URZ ;  /* 0x0000000104047899 */ /* 0x000fe200080006ff */
[----:B------:R-:W1:Y:S03]  /*0dd0*/  FENCE.VIEW.ASYNC.S ;  /* 0x00000000000073c6 */ /* 0x000e660000000000 */
[----:B-1----:R4:W1:Y:S08]  /*0de0*/  SYNCS.EXCH.64 URZ, [UR6+0x240], UR8 ;  /* 0x0002400806ff75b2 */ /* 0x0028700008000100 */
[----:B------:R4:W1:Y:S02]  /*0df0*/  SYNCS.EXCH.64 URZ, [UR6+0x248], UR4 ;  /* 0x0002480406ff75b2 */ /* 0x0008640008000100 */
[----:B----4-:R-:W-:Y:S01]  /*0e00*/  NOP ;  /* 0x0000000000007918 */ /* 0x010fe20000000000 */
.L_x_13:
[----:B------:R-:W4:Y:S01]  /*0e10*/  SHFL.IDX PT, R2, R140, RZ, 0x1f ;  /* 0x00001fff8c027589 */ /* 0x000f2200000e0000 */
[----:B------:R-:W1:Y:S01]  /*0e20*/  S2UR UR47, SR_CTAID.X ;  /* 0x00000000002f79c3 */ /* 0x000e620000002500 */
[----:B------:R-:W-:-:S07]  /*0e30*/  NOP ;  /* 0x0000000000007918 */ /* 0x000fce0000000000 */
[----:B------:R-:W1:Y:S01]  /*0e40*/  S2UR UR44, SR_CTAID.Y ;  /* 0x00000000002c79c3 */ /* 0x000e620000002600 */
[----:B----4-:R-:W-:-:S13]  /*0e50*/  ISETP.NE.AND P0, PT, R2, 0x5, PT ;  /* 0x000000050200780c */ /* 0x010fda0003f05270 */
[----:B-1----:R-:W-:Y:S05]  /*0e60*/  @P0 BRA `(.L_x_14) ;  /* 0x0000000000480947 */ /* 0x002fea0003800000 */
        /* <DEDUP_REMOVED lines=13> */
[----:B-1----:R1:W4:Y:S01]  /*0f40*/  SYNCS.EXCH.64 URZ, [UR4+0x250], UR8 ;  /* 0x0002500804ff75b2 */ /* 0x0023220008000100 */
[----:B------:R1:W1:Y:S01]  /*0f50*/  SYNCS.EXCH.64 URZ, [UR4+0x260], UR6 ;  /* 0x0002600604ff75b2 */ /* 0x0002620008000100 */
[----:B------:R1:W1:Y:S01]  /*0f60*/  SYNCS.EXCH.64 URZ, [UR4+0x258], UR8 ;  /* 0x0002580804ff75b2 */ /* 0x0002620008000100 */
[----:B------:R1:W1:Y:S01]  /*0f70*/  SYNCS.EXCH.64 URZ, [UR4+0x268], UR6 ;  /* 0x0002680604ff75b2 */ /* 0x0002620008000100 */
[----:B------:R-:W-:Y:S01]  /*0f80*/  NOP ;  /* 0x0000000000007918 */ /* 0x000fe20000000000 */
.L_x_14:
[----:B------:R-:W-:-:S05]  /*0f90*/  CS2R.32 R132, SR_CgaSize ;  /* 0x0000000000847805 */ /* 0x000fca0000008a00 */
[----:B------:R-:W-:-:S05]  /*0fa0*/  IMAD R132, R132, -0xa0, RZ ;  /* 0xffffff6084847824 */ /* 0x000fca00078e02ff */
[----:B------:R-:W-:-:S14]  /*0fb0*/  R2UR UR5, R132 ;  /* 0x00000000840572ca */ /* 0x000fdc00000e0000 */
[----:B------:R-:W2:Y:S01]  /*0fc0*/  LDCU UR5, c[0x0][UR5+0x2b0] ;  /* 0x00005600050577ac */ /* 0x000ea20008000800 */
[----:B------:R-:W-:Y:S02]  /*0fd0*/  I2FP.F32.U32 R132, UR47 ;  /* 0x0000002f00847c45 */ /* 0x000fe40008201000 */
[----:B------:R-:W-:-:S05]  /*0fe0*/  CS2R.32 R3, SR_CgaSize ;  /* 0x0000000000037805 */ /* 0x000fca0000008a00 */
[----:B------:R-:W-:-:S06]  /*0ff0*/  IMAD R3, R3, -0xa0, RZ ;  /* 0xffffff6003037824 */ /* 0x000fcc00078e02ff */
[----:B------:R-:W3:Y:S01]  /*1000*/  LDC R3, c[0x0][R3+0x2a0] ;  /* 0x0000a80003037b82 */ /* 0x000ee20000000800 */
[----:B------:R-:W-:Y:S02]  /*1010*/  I2FP.F32.U32 R131, UR44 ;  /* 0x0000002c00837c45 */ /* 0x000fe40008201000 */
[----:B------:R-:W-:-:S05]  /*1020*/  CS2R.32 R16, SR_CgaSize ;  /* 0x0000000000107805 */ /* 0x000fca0000008a00 */
[----:B------:R-:W-:-:S05]  /*1030*/  IMAD R16, R16, -0xa0, RZ ;  /* 0xffffff6010107824 */ /* 0x000fca00078e02ff */
[----:B-1----:R-:W-:-:S14]  /*1040*/  R2UR UR4, R16 ;  /* 0x00000000100472ca */ /* 0x002fdc00000e0000 */
[----:B------:R-:W1:Y:S01]  /*1050*/  LDCU UR4, c[0x0][UR4+0x2b4] ;  /* 0x00005680040477ac */ /* 0x000e620008000800 */
[----:B------:R-:W-:Y:S01]  /*1060*/  NOP ;  /* 0x0000000000007918 */ /* 0x000fe20000000000 */
[----:B------:R-:W3:Y:S01]  /*1070*/  S2R R16, SR_CTAID.Z ;  /* 0x0000000000107919 */ /* 0x000ee20000002700 */
[----:B------:R-:W4:Y:S01]  /*1080*/  LDCU UR18, c[0x0][0xc24] ;  /* 0x00018480ff1277ac */ /* 0x000f220008000800 */
[----:B------:R-:W-:-:S05]  /*1090*/  CS2R.32 R2, SR_CgaSize ;  /* 0x0000000000027805 */ /* 0x000fca0000008a00 */
[----:B------:R-:W-:-:S06]  /*10a0*/  IMAD R2, R2, -0xa0, RZ ;  /* 0xffffff6002027824 */ /* 0x000fcc00078e02ff */
[----:B------:R-:W3:Y:S01]  /*10b0*/  LDC R2, c[0x0][R2+0x2a4] ;  /* 0x0000a90002027b82 */ /* 0x000ee20000000800 */
[----:B--2---:R-:W-:Y:S01]  /*10c0*/  FMUL R132, R132, UR5 ;  /* 0x0000000584847c20 */ /* 0x004fe20008400000 */
[----:B-1----:R-:W-:-:S05]  /*10d0*/  FMUL R131, R131, UR4 ;  /* 0x0000000483837c20 */ /* 0x002fca0008400000 */
[----:B------:R-:W1:Y:S01]  /*10e0*/  F2I.U32.TRUNC.NTZ R132, R132 ;  /* 0x0000008400847305 */ /* 0x000e62000020f000 */
[----:B----4-:R-:W-:-:S07]  /*10f0*/  UISETP.GE.AND UP0, UPT, UR18, 0x1, UPT ;  /* 0x000000011200788c */ /* 0x010fce000bf06270 */
[----:B------:R-:W2:Y:S01]  /*1100*/  F2I.U32.TRUNC.NTZ R131, R131 ;  /* 0x0000008300837305 */ /* 0x000ea2000020f000 */
[----:B-1----:R-:W-:-:S05]  /*1110*/  IADD3 R132, PT, PT, -R132, RZ, RZ ;  /* 0x000000ff84847210 */ /* 0x002fca0007ffe1ff */
[----:B---3--:R-:W-:Y:S01]  /*1120*/  IMAD R132, R3, R132, UR47 ;  /* 0x0000002f03847e24 */ /* 0x008fe2000f8e0284 */
[----:B--2---:R-:W-:-:S05]  /*1130*/  IADD3 R131, PT, PT, -R131, RZ, RZ ;  /* 0x000000ff83837210 */ /* 0x004fca0007ffe1ff */
[----:B------:R-:W-:Y:S01]  /*1140*/  IMAD R131, R2, R131, UR44 ;  /* 0x0000002c02837e24 */ /* 0x000fe2000f8e0283 */
[----:B------:R-:W-:Y:S06]  /*1150*/  BAR.SYNC.DEFER_BLOCKING 0x0 ;  /* 0x0000000000007b1d */ /* 0x000fec0000010000 */
[----:B------:R-:W-:Y:S05]  /*1160*/  BRA.U !UP0, `(.L_x_15) ;  /* 0x0000000108d47547 */ /* 0x000fea000b800000 */
[----:B------:R-:W1:Y:S01]  /*1170*/  LDCU.128 UR20, c[0x0][0xc10] ;  /* 0x00018200ff1477ac */ /* 0x000e620008000c00 */
[----:B------:R-:W2:Y:S01]  /*1180*/  LDCU UR14, c[0x0][0x370] ;  /* 0x00006e00ff0e77ac */ /* 0x000ea20008000800 */
[----:B------:R-:W3:Y:S01]  /*1190*/  LDCU UR8, c[0x0][0x374] ;  /* 0x00006e80ff0877ac */ /* 0x000ee20008000800 */
[----:B------:R-:W4:Y:S01]  /*11a0*/  LDCU UR19, c[0x0][0xc0c] ;  /* 0x00018180ff1377ac */ /* 0x000f220008000800 */
[----:B------:R-:W4:Y:S01]  /*11b0*/  LDCU UR9, c[0x0][0xc20] ;  /* 0x00018400ff0977ac */ /* 0x000f220008000800 */
[----:B------:R-:W4:Y:S01]  /*11c0*/  LDCU.64 UR16, c[0x0][0xc28] ;  /* 0x00018500ff1077ac */ /* 0x000f220008000a00 */
[----:B-1----:R-:W-:Y:S02]  /*11d0*/  UISETP.NE.AND UP0, UPT, UR22, 0x1, UPT ;  /* 0x000000011600788c */ /* 0x002fe4000bf05270 */
[----:B---3--:R-:W-:Y:S02]  /*11e0*/  UIMAD.WIDE.U32 UR4, UR8, UR23, URZ ;  /* 0x00000017080472a5 */ /* 0x008fe4000f8e00ff */
[----:B--2---:R-:W-:-:S02]  /*11f0*/  UIMAD.WIDE.U32 UR6, UR14, UR20, URZ ;  /* 0x000000140e0672a5 */ /* 0x004fc4000f8e00ff */
[----:B----4-:R-:W-:Y:S02]  /*1200*/  UISETP.NE.AND UP1, UPT, UR19, 0x1, UPT ;  /* 0x000000011300788c */ /* 0x010fe4000bf25270 */
[----:B------:R-:W-:Y:S01]  /*1210*/  UIMAD.WIDE.U32 UR10, UR44, UR23, URZ ;  /* 0x000000172c0a72a5 */ /* 0x000fe2000f8e00ff */
[----:B------:R-:W-:Y:S01]  /*1220*/  UMOV UR4, UR5 ;  /* 0x0000000500047c82 */ /* 0x000fe20008000000 */
[----:B------:R-:W-:Y:S02]  /*1230*/  UISETP.NE.AND UP4, UPT, UR18, 0x1, UPT ;  /* 0x000000011200788c */ /* 0x000fe4000bf85270 */
[----:B------:R-:W-:-:S03]  /*1240*/  @UP0 USHF.R.U32.HI UR8, URZ, UR9, UR4 ;  /* 0x00000009ff080299 */ /* 0x000fc60008011604 */
[----:B------:R-:W-:Y:S01]  /*1250*/  UMOV UR6, UR11 ;  /* 0x0000000b00067c82 */ /* 0x000fe20008000000 */
[----:B------:R-:W-:Y:S01]  /*1260*/  UMOV UR4, UR7 ;  /* 0x0000000700047c82 */ /* 0x000fe20008000000 */
[----:B------:R-:W-:Y:S02]  /*1270*/  USHF.R.U32.HI UR10, URZ, UR9, UR6 ;  /* 0x00000009ff0a7299 */ /* 0x000fe40008011606 */
[----:B------:R-:W-:Y:S02]  /*1280*/  @UP1 USHF.R.U32.HI UR14, URZ, UR21, UR4 ;  /* 0x00000015ff0e1299 */ /* 0x000fe40008011604 */
[----:B------:R-:W-:Y:S02]  /*1290*/  UIMAD.WIDE.U32 UR4, UR8, UR16, URZ ;  /* 0x00000010080472a5 */ /* 0x000fe4000f8e00ff */
[----:B------:R-:W-:Y:S02]  /*12a0*/  UIMAD.WIDE.U32 UR12, UR47, UR20, URZ ;  /* 0x000000142f0c72a5 */ /* 0x000fe4000f8e00ff */
[----:B------:R-:W-:-:S03]  /*12b0*/  UIMAD.WIDE.U32 UR6, UR14, UR16, URZ ;  /* 0x000000100e0672a5 */ /* 0x000fc6000f8e00ff */
[----:B------:R-:W-:Y:S02]  /*12c0*/  UMOV UR4, UR5 ;  /* 0x0000000500047c82 */ /* 0x000fe40008000000 */
[----:B------:R-:W-:Y:S01]  /*12d0*/  @UP4 USHF.R.U32.HI UR8, URZ, UR17, UR4 ;  /* 0x00000011ff084299 */ /* 0x000fe20008011604 */
[----:B------:R-:W-:Y:S02]  /*12e0*/  UMOV UR9, UR13 ;  /* 0x0000000d00097c82 */ /* 0x000fe40008000000 */
[----:B------:R-:W-:Y:S01]  /*12f0*/  UMOV UR4, UR7 ;  /* 0x0000000700047c82 */ /* 0x000fe20008000000 */
[----:B------:R-:W-:Y:S02]  /*1300*/  USHF.R.U32.HI UR21, URZ, UR21, UR9 ;  /* 0x00000015ff157299 */ /* 0x000fe40008011609 */
[----:B------:R-:W-:Y:S02]  /*1310*/  @UP4 USHF.R.U32.HI UR14, URZ, UR17, UR4 ;  /* 0x00000011ff0e4299 */ /* 0x000fe40008011604 */
[----:B------:R-:W-:-:S02]  /*1320*/  USEL UR9, UR44, UR10, !UP0 ;  /* 0x0000000a2c097287 */ /* 0x000fc4000c000000 */
[----:B------:R-:W-:Y:S02]  /*1330*/  UIMAD UR4, UR8, UR18, URZ ;  /* 0x00000012080472a4 */ /* 0x000fe4000f8e02ff */
[----:B------:R-:W-:Y:S02]  /*1340*/  USEL UR6, UR47, UR21, !UP1 ;  /* 0x000000152f067287 */ /* 0x000fe4000c800000 */
[----:B------:R-:W-:Y:S02]  /*1350*/  UISETP.GE.AND UP0, UPT, UR9, UR4, UPT ;  /* 0x000000040900728c */ /* 0x000fe4000bf06270 */
[----:B------:R-:W-:Y:S02]  /*1360*/  UIMAD.WIDE.U32 UR4, UR9, UR16, URZ ;  /* 0x00000010090472a5 */ /* 0x000fe4000f8e00ff */
[----:B------:R-:W-:Y:S02]  /*1370*/  UIMAD UR7, UR14, UR18, URZ ;  /* 0x000000120e0772a4 */ /* 0x000fe4000f8e02ff */
[----:B------:R-:W-:-:S02]  /*1380*/  UIMAD.WIDE.U32 UR10, UR6, UR16, URZ ;  /* 0x00000010060a72a5 */ /* 0x000fc4000f8e00ff */
[----:B------:R-:W-:Y:S01]  /*1390*/  UISETP.GE.OR UP0, UPT, UR6, UR7, UP0 ;  /* 0x000000070600728c */ /* 0x000fe20008706670 */
[----:B------:R-:W-:Y:S01]  /*13a0*/  UMOV UR4, UR5 ;  /* 0x0000000500047c82 */ /* 0x000fe20008000000 */
[----:B------:R-:W-:Y:S02]  /*13b0*/  UIADD3 UR8, UPT, UPT, -UR9, URZ, URZ ;  /* 0x000000ff09087290 */ /* 0x000fe4000fffe1ff */
[----:B------:R-:W-:Y:S02]  /*13c0*/  USHF.R.U32.HI UR4, URZ, UR17, UR4 ;  /* 0x00000011ff047299 */ /* 0x000fe40008011604 */
[----:B------:R-:W-:Y:S02]  /*13d0*/  UIMAD UR44, UR22, UR8, UR44 ;  /* 0x00000008162c72a4 */ /* 0x000fe4000f8e022c */
[----:B------:R-:W-:Y:S02]  /*13e0*/  USEL UR7, UR9, UR4, !UP4 ;  /* 0x0000000409077287 */ /* 0x000fe4000e000000 */
[----:B------:R-:W-:Y:S01]  /*13f0*/  UIADD3 UR10, UPT, UPT, -UR6, URZ, URZ ;  /* 0x000000ff060a7290 */ /* 0x000fe2000fffe1ff */
[----:B------:R-:W-:-:S02]  /*1400*/  @!UP0 UMOV UR4, UR11 ;  /* 0x0000000b00048c82 */ /* 0x000fc40008000000 */
[----:B------:R-:W-:Y:S02]  /*1410*/  @!UP0 USHF.R.U32.HI UR5, URZ, UR17, UR4 ;  /* 0x00000011ff058299 */ /* 0x000fe40008011604 */
[----:B------:R-:W-:Y:S02]  /*1420*/  UIADD3 UR4, UPT, UPT, -UR7, URZ, URZ ;  /* 0x000000ff07047290 */ /* 0x000fe4000fffe1ff */
[----:B------:R-:W-:Y:S02]  /*1430*/  @!UP0 USEL UR5, UR6, UR5, !UP4 ;  /* 0x0000000506058287 */ /* 0x000fe4000e000000 */
[----:B------:R-:W-:Y:S02]  /*1440*/  UIMAD UR8, UR18, UR4, UR9 ;  /* 0x00000004120872a4 */ /* 0x000fe4000f8e0209 */
[----:B------:R-:W-:Y:S02]  /*1450*/  @!UP0 UIADD3 UR4, UPT, UPT, UR7, -UR5, URZ ;  /* 0x8000000507048290 */ /* 0x000fe4000fffe0ff */
[----:B------:R-:W-:-:S02]  /*1460*/  @!UP0 UIMAD UR8, UR8, UR14, UR5 ;  /* 0x0000000e080882a4 */ /* 0x000fc4000f8e0205 */
[----:B------:R-:W-:Y:S02]  /*1470*/  @!UP0 UIMAD UR9, UR4, UR18, UR6 ;  /* 0x00000012040982a4 */ /* 0x000fe4000f8e0206 */
[----:B------:R-:W-:Y:S02]  /*1480*/  UIMAD UR4, UR19, UR10, UR47 ;  /* 0x0000000a130472a4 */ /* 0x000fe4000f8e022f */
[----:B------:R-:W-:Y:S01]  /*1490*/  UIMAD UR44, UR9, UR22, UR44 ;  /* 0x00000016092c72a4 */ /* 0x000fe2000f8e022c */
[----:B------:R-:W-:Y:S02]  /*14a0*/  @!UP0 UMOV UR6, UR8 ;  /* 0x0000000800068c82 */ /* 0x000fe40008000000 */
[----:B------:R-:W-:-:S12]  /*14b0*/  UIMAD UR47, UR6, UR19, UR4 ;  /* 0x00000013062f72a4 */ /* 0x000fd8000f8e0204 */
.L_x_15:
[----:B------:R-:W1:Y:S02]  /*14c0*/  LDCU UR4, c[0x0][0xc30] ;  /* 0x00018600ff0477ac */ /* 0x000e640008000800 */
[----:B-1----:R-:W-:-:S09]  /*14d0*/  UISETP.NE.AND UP0, UPT, UR4, 0x1, UPT ;  /* 0x000000010400788c */ /* 0x002fd2000bf05270 */
[----:B------:R-:W-:Y:S05]  /*14e0*/  BRA.U UP0, `(.L_x_16) ;  /* 0x0000000100447547 */ /* 0x000fea000b800000 */
[----:B------:R-:W1:Y:S01]  /*14f0*/  LDCU.128 UR8, c[0x0][0xc10] ;  /* 0x00018200ff0877ac */ /* 0x000e620008000c00 */
[----:B------:R-:W2:Y:S01]  /*1500*/  LDCU UR12, c[0x0][0xc0c] ;  /* 0x00018180ff0c77ac */ /* 0x000ea20008000800 */
[----:B------:R-:W3:Y:S01]  /*1510*/  LDCU UR13, c[0x0][0xc20] ;  /* 0x00018400ff0d77ac */ /* 0x000ee20008000800 */
[----:B-1----:R-:W-:Y:S02]  /*1520*/  UIMAD.WIDE.U32 UR6, UR47, UR8, URZ ;  /* 0x000000082f0672a5 */ /* 0x002fe4000f8e00ff */
[----:B------:R-:W-:Y:S02]  /*1530*/  UIMAD.WIDE.U32 UR4, UR44, UR11, URZ ;  /* 0x0000000b2c0472a5 */ /* 0x000fe4000f8e00ff */
[----:B--2---:R-:W-:Y:S02]  /*1540*/  UISETP.NE.AND UP1, UPT, UR12, 0x1, UPT ;  /* 0x000000010c00788c */ /* 0x004fe4000bf25270 */
[----:B------:R-:W-:Y:S01]  /*1550*/  UISETP.NE.AND UP0, UPT, UR10, 0x1, UPT ;  /* 0x000000010a00788c */ /* 0x000fe2000bf05270 */
[----:B------:R-:W-:-:S02]  /*1560*/  UMOV UR6, UR7 ;  /* 0x0000000700067c82 */ /* 0x000fc40008000000 */
[----:B------:R-:W-:Y:S01]  /*1570*/  UMOV UR4, UR5 ;  /* 0x0000000500047c82 */ /* 0x000fe20008000000 */
[----:B------:R-:W-:Y:S02]  /*1580*/  USHF.R.U32.HI UR6, URZ, UR9, UR6 ;  /* 0x00000009ff067299 */ /* 0x000fe40008011606 */
[----:B---3--:R-:W-:Y:S02]  /*1590*/  USHF.R.U32.HI UR4, URZ, UR13, UR4 ;  /* 0x0000000dff047299 */ /* 0x008fe40008011604 */
[----:B------:R-:W-:Y:S02]  /*15a0*/  USEL UR5, UR47, UR6, !UP1 ;  /* 0x000000062f057287 */ /* 0x000fe4000c800000 */
[----:B------:R-:W-:-:S04]  /*15b0*/  USEL UR4, UR44, UR4, !UP0 ;  /* 0x000000042c047287 */ /* 0x000fc8000c000000 */
[----:B------:R-:W-:Y:S02]  /*15c0*/  UIADD3 UR6, UPT, UPT, UR5, -UR4, URZ ;  /* 0x8000000405067290 */ /* 0x000fe4000fffe0ff */
[----:B------:R-:W-:Y:S02]  /*15d0*/  UIADD3 UR4, UPT, UPT, -UR5, UR4, URZ ;  /* 0x0000000405047290 */ /* 0x000fe4000fffe1ff */
[----:B------:R-:W-:Y:S02]  /*15e0*/  UIMAD UR44, UR6, UR10, UR44 ;  /* 0x0000000a062c72a4 */ /* 0x000fe4000f8e022c */
[----:B------:R-:W-:-:S12]  /*15f0*/  UIMAD UR47, UR4, UR12, UR47 ;  /* 0x0000000c042f72a4 */ /* 0x000fd8000f8e022f */
.L_x_16:
[----:B------:R-:W-:Y:S01]  /*1600*/  BAR.SYNC.DEFER_BLOCKING 0x0 ;  /* 0x0000000000007b1d */ /* 0x000fe20000010000 */
[----:B------:R-:W-:Y:S01]  /*1610*/  UISETP.NE.AND UP0, UPT, UR15, 0x2, UPT ;  /* 0x000000020f00788c */ /* 0x000fe2000bf05270 */
[----:B------:R-:W-:Y:S02]  /*1620*/  ISETP.NE.OR P2, PT, R0, 0x2, !P2 ;  /* 0x000000020000780c */ /* 0x000fe40005745670 */
[----:B------:R-:W-:Y:S02]  /*1630*/  LOP3.LUT R0, R133, 0x1f, RZ, 0xc0, !PT ;  /* 0x0000001f85007812 */ /* 0x000fe400078ec0ff */
[----:B------:R-:W1:Y:S04]  /*1640*/  LDCU UR39, c[0x0][0xc24] ;  /* 0x00018480ff2777ac */ /* 0x000e680008000800 */
[----:B------:R-:W-:Y:S05]  /*1650*/  BRA.U UP0, `(.L_x_17) ;  /* 0x0000002d00fc7547 */ /* 0x000fea000b800000 */
[----:B------:R-:W2:Y:S01]  /*1660*/  LDCU UR7, c[0x0][0x394] ;  /* 0x00007280ff0777ac */ /* 0x000ea20008000800 */
[----:B------:R-:W-:Y:S01]  /*1670*/  PLOP3.LUT P1, PT, PT, PT, UP2, 0x80, 0x8 ;  /* 0x000000000008781c */ /* 0x000fe20003f2f028 */
[----:B------:R-:W-:Y:S01]  /*1680*/  IMAD.MOV.U32 R2, RZ, RZ, RZ ;  /* 0x000000ffff027224 */ /* 0x000fe200078e00ff */
[----:B------:R-:W-:Y:S01]  /*1690*/  ISETP.EQ.OR P3, PT, R0, RZ, P2 ;  /* 0x000000ff0000720c */ /* 0x000fe20001762670 */
[----:B------:R-:W3:Y:S01]  /*16a0*/  LDCU UR6, c[0x0][0x5d8] ;  /* 0x0000bb00ff0677ac */ /* 0x000ee20008000800 */
[----:B------:R-:W-:Y:S01]  /*16b0*/  PLOP3.LUT P1, PT, P1, PT, PT, 0x8, 0x80 ;  /* 0x000000000080781c */ /* 0x000fe20000f2e170 */
[----:B------:R-:W4:Y:S01]  /*16c0*/  LDCU UR58, c[0x0][0x370] ;  /* 0x00006e00ff3a77ac */ /* 0x000f220008000800 */
[----:B------:R-:W1:Y:S01]  /*16d0*/  LDCU.64 UR48, c[0x0][0x348] ;  /* 0x00006900ff3077ac */ /* 0x000e620008000a00 */
[----:B------:R-:W1:Y:S01]  /*16e0*/  LDCU UR57, c[0x0][0x374] ;  /* 0x00006e80ff3977ac */ /* 0x000e620008000800 */
[----:B--2---:R-:W-:Y:S02]  /*16f0*/  UIADD3 UR5, UPT, UPT, UR7, 0x1f, URZ ;  /* 0x0000001f07057890 */ /* 0x004fe4000fffe0ff */
[----:B---3--:R-:W-:-:S02]  /*1700*/  UIADD3 UR6, UPT, UPT, UR6, 0x3f, URZ ;  /* 0x0000003f06067890 */ /* 0x008fc4000fffe0ff */
[----:B------:R-:W-:Y:S02]  /*1710*/  USHF.R.S32.HI UR4, URZ, 0x1f, UR5 ;  /* 0x0000001fff047899 */ /* 0x000fe40008011405 */
[----:B------:R-:W-:Y:S02]  /*1720*/  UIADD3 UR62, UPT, UPT, UR7, 0x3e, URZ ;  /* 0x0000003e073e7890 */ /* 0x000fe4000fffe0ff */
[----:B------:R-:W-:Y:S02]  /*1730*/  ULEA.HI UR4, UR4, UR5, URZ, 0x5 ;  /* 0x0000000504047291 */ /* 0x000fe4000f8f28ff */
[----:B------:R-:W-:Y:S02]  /*1740*/  UIADD3 UR5, UPT, UPT, UR7, -0x1, URZ ;  /* 0xffffffff07057890 */ /* 0x000fe4000fffe0ff */
[----:B------:R-:W-:Y:S02]  /*1750*/  USHF.R.S32.HI UR60, URZ, 0x5, UR4 ;  /* 0x00000005ff3c7899 */ /* 0x000fe40008011404 */
[----:B------:R-:W-:-:S02]  /*1760*/  UISETP.GE.U32.AND UP1, UPT, UR5, -0x3f, UPT ;  /* 0xffffffc10500788c */ /* 0x000fc4000bf26070 */
[----:B------:R-:W-:Y:S02]  /*1770*/  UISETP.LT.U32.AND UP0, UPT, UR60, 0x22, UPT ;  /* 0x000000223c00788c */ /* 0x000fe4000bf01070 */
[----:B------:R-:W-:Y:S02]  /*1780*/  USHF.R.S32.HI UR4, URZ, 0x1f, UR6 ;  /* 0x0000001fff047899 */ /* 0x000fe40008011406 */
[----:B------:R-:W-:Y:S02]  /*1790*/  USEL UR59, UR60, 0x22, UP0 ;  /* 0x000000223c3b7887 */ /* 0x000fe40008000000 */
[----:B------:R-:W-:Y:S02]  /*17a0*/  ULEA.HI UR4, UR4, UR6, URZ, 0x6 ;  /* 0x0000000604047291 */ /* 0x000fe4000f8f30ff */
[----:B------:R-:W-:Y:S02]  /*17b0*/  UIADD3 UR46, UPT, UPT, UR59, -0x1, URZ ;  /* 0xffffffff3b2e7890 */ /* 0x000fe4000fffe0ff */
[----:B------:R-:W-:-:S02]  /*17c0*/  @UP1 UIADD3 UR46, UPT, UPT, UR59, URZ, URZ ;  /* 0x000000ff3b2e1290 */ /* 0x000fc4000fffe0ff */
[----:B------:R-:W-:Y:S02]  /*17d0*/  USHF.R.S32.HI UR56, URZ, 0x6, UR4 ;  /* 0x00000006ff387899 */ /* 0x000fe40008011404 */
[----:B------:R-:W-:Y:S02]  /*17e0*/  UIADD3 UR61, UPT, UPT, UR60, -UR59, URZ ;  /* 0x8000003b3c3d7290 */ /* 0x000fe4000fffe0ff */
[----:B------:R-:W-:Y:S01]  /*17f0*/  UIADD3 UR46, UPT, UPT, UR46, 0x1, URZ ;  /* 0x000000012e2e7890 */ /* 0x000fe2000fffe0ff */
[----:B------:R-:W-:Y:S01]  /*1800*/  UMOV UR29, 0x1 ;  /* 0x00000001001d7882 */ /* 0x000fe20000000000 */
[----:B-1--4-:R-:W-:-:S10]  /*1810*/  UMOV UR31, URZ ;  /* 0x000000ff001f7c82 */ /* 0x012fd40008000000 */
.L_x_33:
[----:B------:R-:W-:Y:S01]  /*1820*/  IMAD.U32 R4, RZ, RZ, UR56 ;  /* 0x00000038ff047e24 */ /* 0x000fe2000f8e00ff */
[----:B------:R-:W1:Y:S04]  /*1830*/  LDCU UR55, c[0x0][0x5dc] ;  /* 0x0000bb80ff3777ac */ /* 0x000e680008000800 */
[-C--:B------:R-:W-:Y:S01]  /*1840*/  IABS R0, R4.reuse ;  /* 0x0000000400007213 */ /* 0x080fe20000000000 */
[----:B------:R-:W2:Y:S01]  /*1850*/  LDCU UR54, c[0x0][0x5e0] ;  /* 0x0000bc00ff3677ac */ /* 0x000ea20008000800 */
[----:B------:R-:W-:Y:S02]  /*1860*/  IABS R4, R4 ;  /* 0x0000000400047213 */ /* 0x000fe40000000000 */
[----:B------:R-:W-:Y:S01]  /*1870*/  R2UR UR6, R0 ;  /* 0x00000000000672ca */ /* 0x000fe200000e0000 */
[----:B------:R-:W-:Y:S01]  /*1880*/  UMOV UR30, 0x400 ;  /* 0x00000400001e7882 */ /* 0x000fe20000000000 */
[----:B------:R-:W-:Y:S01]  /*1890*/  USHF.L.U32 UR42, UR47, 0x7, URZ ;  /* 0x000000072f2a7899 */ /* 0x000fe200080006ff */
[----:B------:R-:W-:Y:S01]  /*18a0*/  UMOV UR19, URZ ;  /* 0x000000ff00137c82 */ /* 0x000fe20008000000 */
[----:B-1----:R-:W-:-:S09]  /*18b0*/  IMAD.U32 R3, RZ, RZ, UR55 ;  /* 0x00000037ff037e24 */ /* 0x002fd2000f8e00ff */
[----:B------:R-:W1:Y:S08]  /*18c0*/  I2F.RP R0, UR6 ;  /* 0x0000000600007d06 */ /* 0x000e700008209400 */
[----:B-1----:R-:W1:Y:S02]  /*18d0*/  MUFU.RCP R0, R0 ;  /* 0x0000000000007308 */ /* 0x002e640000001000 */
[----:B-1----:R-:W-:-:S06]  /*18e0*/  VIADD R0, R0, 0xffffffe ;  /* 0x0ffffffe00007836 */ /* 0x002fcc0000000000 */
[----:B------:R-:W1:Y:S02]  /*18f0*/  F2I.FTZ.U32.TRUNC.NTZ R0, R0 ;  /* 0x0000000000007305 */ /* 0x000e64000021f000 */
[----:B-1----:R-:W-:Y:S02]  /*1900*/  R2UR UR5, R0 ;  /* 0x00000000000572ca */ /* 0x002fe400000e0000 */
[----:B------:R-:W-:Y:S01]  /*1910*/  IABS R0, R3 ;  /* 0x0000000300007213 */ /* 0x000fe20000000000 */
[----:B------:R-:W-:-:S03]  /*1920*/  IMAD.U32 R3, RZ, RZ, UR44 ;  /* 0x0000002cff037e24 */ /* 0x000fc6000f8e00ff */
[----:B------:R-:W-:Y:S01]  /*1930*/  R2UR UR9, R0 ;  /* 0x00000000000972ca */ /* 0x000fe200000e0000 */
[----:B------:R-:W-:Y:S01]  /*1940*/  IMAD.MOV R0, RZ, RZ, -R4 ;  /* 0x000000ffff007224 */ /* 0x000fe200078e0a04 */
[----:B------:R-:W-:-:S04]  /*1950*/  IABS R3, R3 ;  /* 0x0000000300037213 */ /* 0x000fc80000000000 */
[----:B------:R-:W-:Y:S01]  /*1960*/  R2UR UR8, R3 ;  /* 0x00000000030872ca */ /* 0x000fe200000e0000 */
[----:B------:R-:W-:-:S04]  /*1970*/  UIADD3 UR4, UPT, UPT, URZ, -UR5, URZ ;  /* 0x80000005ff047290 */ /* 0x000fc8000fffe0ff */
[----:B------:R-:W-:Y:S02]  /*1980*/  UIMAD UR7, UR4, UR6, URZ ;  /* 0x00000006040772a4 */ /* 0x000fe4000f8e02ff */
[----:B------:R-:W1:Y:S01]  /*1990*/  I2F.RP R3, UR9 ;  /* 0x0000000900037d06 */ /* 0x000e620008209400 */
[----:B------:R-:W-:Y:S02]  /*19a0*/  UMOV UR4, URZ ;  /* 0x000000ff00047c82 */ /* 0x000fe40008000000 */
[----:B------:R-:W-:Y:S02]  /*19b0*/  UIMAD.WIDE.U32 UR4, UR5, UR7, UR4 ;  /* 0x00000007050472a5 */ /* 0x000fe4000f8e0004 */
[----:B------:R-:W-:-:S05]  /*19c0*/  R2UR UR7, R0 ;  /* 0x00000000000772ca */ /* 0x000fca00000e0000 */
[----:B------:R-:W-:Y:S02]  /*19d0*/  UMOV UR4, UR5 ;  /* 0x0000000500047c82 */ /* 0x000fe40008000000 */
[----:B------:R-:W-:Y:S01]  /*19e0*/  UIMAD.WIDE.U32 UR4, UR4, UR8, URZ ;  /* 0x00000008040472a5 */ /* 0x000fe2000f8e00ff */
[----:B-1----:R-:W1:Y:S06]  /*19f0*/  MUFU.RCP R0, R3 ;  /* 0x0000000300007308 */ /* 0x002e6c0000001000 */
[----:B------:R-:W-:Y:S02]  /*1a00*/  UMOV UR4, UR5 ;  /* 0x0000000500047c82 */ /* 0x000fe40008000000 */
[----:B------:R-:W-:-:S04]  /*1a10*/  UIMAD UR5, UR4, UR7, UR8 ;  /* 0x00000007040572a4 */ /* 0x000fc8000f8e0208 */
[----:B------:R-:W-:Y:S01]  /*1a20*/  UISETP.GT.U32.AND UP0, UPT, UR6, UR5, UPT ;  /* 0x000000050600728c */ /* 0x000fe2000bf04070 */
[----:B-1----:R-:W-:-:S10]  /*1a30*/  VIADD R0, R0, 0xffffffe ;  /* 0x0ffffffe00007836 */ /* 0x002fd40000000000 */
[----:B------:R-:W-:Y:S01]  /*1a40*/  @!UP0 UIADD3 UR5, UPT, UPT, UR5, -UR6, URZ ;  /* 0x8000000605058290 */ /* 0x000fe2000fffe0ff */
[----:B------:R-:W1:Y:S01]  /*1a50*/  F2I.FTZ.U32.TRUNC.NTZ R0, R0 ;  /* 0x0000000000007305 */ /* 0x000e62000021f000 */
[----:B------:R-:W-:Y:S02]  /*1a60*/  @!UP0 UIADD3 UR4, UPT, UPT, UR4, 0x1, URZ ;  /* 0x0000000104048890 */ /* 0x000fe4000fffe0ff */
[----:B------:R-:W-:Y:S02]  /*1a70*/  UISETP.GE.U32.AND UP1, UPT, UR5, UR6, UPT ;  /* 0x000000060500728c */ /* 0x000fe4000bf26070 */
[----:B------:R-:W-:-:S04]  /*1a80*/  ULOP3.LUT UR5, UR44, UR56, URZ, 0x3c, !UPT ;  /* 0x000000382c057292 */ /* 0x000fc8000f8e3cff */
[----:B------:R-:W-:-:S05]  /*1a90*/  UISETP.GE.AND UP0, UPT, UR5, URZ, UPT ;  /* 0x000000ff0500728c */ /* 0x000fca000bf06270 */
[----:B------:R-:W-:Y:S01]  /*1aa0*/  @UP1 UIADD3 UR4, UPT, UPT, UR4, 0x1, URZ ;  /* 0x0000000104041890 */ /* 0x000fe2000fffe0ff */
[----:B-1----:R-:W-:Y:S01]  /*1ab0*/  R2UR UR5, R0 ;  /* 0x00000000000572ca */ /* 0x002fe200000e0000 */
[----:B------:R-:W-:Y:S01]  /*1ac0*/  UISETP.NE.AND UP1, UPT, UR56, URZ, UPT ;  /* 0x000000ff3800728c */ /* 0x000fe2000bf25270 */
[----:B--2---:R-:W-:-:S04]  /*1ad0*/  IMAD.U32 R0, RZ, RZ, UR54 ;  /* 0x00000036ff007e24 */ /* 0x004fc8000f8e00ff */
[----:B------:R-:W-:Y:S01]  /*1ae0*/  UMOV UR8, UR4 ;  /* 0x0000000400087c82 */ /* 0x000fe20008000000 */
[----:B------:R-:W-:Y:S01]  /*1af0*/  IABS R0, R0 ;  /* 0x0000000000007213 */ /* 0x000fe20000000000 */
[----:B------:R-:W-:-:S03]  /*1b00*/  @!UP0 UIADD3 UR8, UPT, UPT, -UR8, URZ, URZ ;  /* 0x000000ff08088290 */ /* 0x000fc6000fffe1ff */
[----:B------:R-:W-:Y:S01]  /*1b10*/  R2UR UR10, R0 ;  /* 0x00000000000a72ca */ /* 0x000fe200000e0000 */
[----:B------:R-:W-:Y:S02]  /*1b20*/  @!UP1 ULOP3.LUT UR8, URZ, UR56, URZ, 0x33, !UPT ;  /* 0x00000038ff089292 */ /* 0x000fe4000f8e33ff */
[----:B------:R-:W-:-:S04]  /*1b30*/  UIADD3 UR4, UPT, UPT, URZ, -UR5, URZ ;  /* 0x80000005ff047290 */ /* 0x000fc8000fffe0ff */
[----:B------:R-:W-:Y:S01]  /*1b40*/  IMAD.U32 R3, RZ, RZ, UR8 ;  /* 0x00000008ff037e24 */ /* 0x000fe2000f8e00ff */
[----:B------:R-:W-:-:S03]  /*1b50*/  UIMAD UR6, UR4, UR9, URZ ;  /* 0x00000009040672a4 */ /* 0x000fc6000f8e02ff */
[----:B------:R-:W-:Y:S01]  /*1b60*/  UMOV UR4, URZ ;  /* 0x000000ff00047c82 */ /* 0x000fe20008000000 */
[----:B------:R-:W-:Y:S01]  /*1b70*/  IABS R3, R3 ;  /* 0x0000000300037213 */ /* 0x000fe20000000000 */
[----:B------:R-:W-:Y:S01]  /*1b80*/  UIMAD.WIDE.U32 UR4, UR5, UR6, UR4 ;  /* 0x00000006050472a5 */ /* 0x000fe2000f8e0004 */
[----:B------:R-:W1:Y:S02]  /*1b90*/  I2F.RP R0, UR10 ;  /* 0x0000000a00007d06 */ /* 0x000e640008209400 */
[----:B------:R-:W-:Y:S01]  /*1ba0*/  R2UR UR7, R3 ;  /* 0x00000000030772ca */ /* 0x000fe200000e0000 */
[----:B------:R-:W-:Y:S02]  /*1bb0*/  IMAD.U32 R3, RZ, RZ, UR29 ;  /* 0x0000001dff037e24 */ /* 0x000fe4000f8e00ff */
[----:B------:R-:W2:Y:S01]  /*1bc0*/  S2UR UR6, SR_CgaCtaId ;  /* 0x00000000000679c3 */ /* 0x000ea20000008800 */
[----:B------:R-:W-:Y:S02]  /*1bd0*/  UMOV UR4, UR5 ;  /* 0x0000000500047c82 */ /* 0x000fe40008000000 */
[----:B------:R-:W-:-:S07]  /*1be0*/  SHF.L.U32 R3, R3, 0x1f, RZ ;  /* 0x0000001f03037819 */ /* 0x000fce00000006ff */
[----:B------:R-:W-:Y:S01]  /*1bf0*/  UIMAD.WIDE.U32 UR4, UR4, UR7, URZ ;  /* 0x00000007040472a5 */ /* 0x000fe2000f8e00ff */
[----:B-1----:R-:W1:Y:S06]  /*1c00*/  MUFU.RCP R0, R0 ;  /* 0x0000000000007308 */ /* 0x002e6c0000001000 */
[----:B------:R-:W-:Y:S02]  /*1c10*/  UMOV UR4, UR5 ;  /* 0x0000000500047c82 */ /* 0x000fe40008000000 */
[----:B------:R-:W-:-:S04]  /*1c20*/  UIADD3 UR5, UPT, UPT, -UR4, URZ, URZ ;  /* 0x000000ff04057290 */ /* 0x000fc8000fffe1ff */
[----:B------:R-:W-:Y:S02]  /*1c30*/  UIMAD UR5, UR9, UR5, UR7 ;  /* 0x00000005090572a4 */ /* 0x000fe4000f8e0207 */
[----:B--2---:R-:W-:Y:S02]  /*1c40*/  ULEA UR30, UR6, UR30, 0x18 ;  /* 0x0000001e061e7291 */ /* 0x004fe4000f8ec0ff */
[----:B------:R-:W-:Y:S01]  /*1c50*/  UISETP.GT.U32.AND UP0, UPT, UR9, UR5, UPT ;  /* 0x000000050900728c */ /* 0x000fe2000bf04070 */
[----:B-1----:R-:W-:Y:S01]  /*1c60*/  VIADD R0, R0, 0xffffffe ;  /* 0x0ffffffe00007836 */ /* 0x002fe20000000000 */
[----:B------:R-:W-:-:S05]  /*1c70*/  ULEA UR6, UR31, UR30, 0x3 ;  /* 0x0000001e1f067291 */ /* 0x000fca000f8e18ff */
[----:B------:R-:W1:Y:S04]  /*1c80*/  F2I.FTZ.U32.TRUNC.NTZ R0, R0 ;  /* 0x0000000000007305 */ /* 0x000e68000021f000 */
[----:B------:R-:W-:Y:S01]  /*1c90*/  @!UP0 UIADD3 UR5, UPT, UPT, UR5, -UR9, URZ ;  /* 0x8000000905058290 */ /* 0x000fe2000fffe0ff */
[----:B------:R2:W3:Y:S01]  /*1ca0*/  SYNCS.PHASECHK.TRANS64.TRYWAIT P0, [UR6+0x110], R3 ;  /* 0x00011003ff0075a7 */ /* 0x0004e20008001106 */
[----:B------:R-:W-:Y:S02]  /*1cb0*/  @!UP0 UIADD3 UR4, UPT, UPT, UR4, 0x1, URZ ;  /* 0x0000000104048890 */ /* 0x000fe4000fffe0ff */
[----:B------:R-:W-:Y:S02]  /*1cc0*/  UISETP.GE.U32.AND UP1, UPT, UR5, UR9, UPT ;  /* 0x000000090500728c */ /* 0x000fe4000bf26070 */
[----:B------:R-:W-:Y:S01]  /*1cd0*/  ULOP3.LUT UR5, UR8, UR55, URZ, 0x3c, !UPT ;  /* 0x0000003708057292 */ /* 0x000fe2000f8e3cff */
[----:B------:R-:W-:-:S03]  /*1ce0*/  UMOV UR6, URZ ;  /* 0x000000ff00067c82 */ /* 0x000fc60008000000 */
[----:B------:R-:W-:Y:S01]  /*1cf0*/  UISETP.GE.AND UP0, UPT, UR5, URZ, UPT ;  /* 0x000000ff0500728c */ /* 0x000fe2000bf06270 */
[----:B-1----:R-:W-:-:S04]  /*1d00*/  R2UR UR7, R0 ;  /* 0x00000000000772ca */ /* 0x002fc800000e0000 */
[----:B------:R-:W-:Y:S02]  /*1d10*/  @UP1 UIADD3 UR4, UPT, UPT, UR4, 0x1, URZ ;  /* 0x0000000104041890 */ /* 0x000fe4000fffe0ff */
[----:B------:R-:W-:-:S05]  /*1d20*/  UISETP.NE.AND UP1, UPT, UR55, URZ, UPT ;  /* 0x000000ff3700728c */ /* 0x000fca000bf25270 */
[----:B------:R-:W-:Y:S02]  /*1d30*/  UMOV UR5, UR4 ;  /* 0x0000000400057c82 */ /* 0x000fe40008000000 */
[----:B------:R-:W-:Y:S02]  /*1d40*/  @!UP0 UIADD3 UR5, UPT, UPT, -UR5, URZ, URZ ;  /* 0x000000ff05058290 */ /* 0x000fe4000fffe1ff */
[----:B------:R-:W-:Y:S02]  /*1d50*/  UIADD3 UR4, UPT, UPT, URZ, -UR7, URZ ;  /* 0x80000007ff047290 */ /* 0x000fe4000fffe0ff */
[----:B------:R-:W-:Y:S02]  /*1d60*/  @!UP1 ULOP3.LUT UR5, URZ, UR55, URZ, 0x33, !UPT ;  /* 0x00000037ff059292 */ /* 0x000fe4000f8e33ff */
[----:B------:R-:W-:-:S04]  /*1d70*/  UIMAD UR4, UR4, UR10, URZ ;  /* 0x0000000a040472a4 */ /* 0x000fc8000f8e02ff */
[----:B------:R-:W-:Y:S01]  /*1d80*/  IMAD.U32 R0, RZ, RZ, UR5 ;  /* 0x00000005ff007e24 */ /* 0x000fe2000f8e00ff */
[----:B------:R-:W-:-:S04]  /*1d90*/  UIMAD.WIDE.U32 UR6, UR7, UR4, UR6 ;  /* 0x00000004070672a5 */ /* 0x000fc8000f8e0006 */
[----:B------:R-:W-:-:S03]  /*1da0*/  IABS R0, R0 ;  /* 0x0000000000007213 */ /* 0x000fc60000000000 */
[----:B------:R-:W-:Y:S01]  /*1db0*/  UMOV UR6, UR7 ;  /* 0x0000000700067c82 */ /* 0x000fe20008000000 */
[----:B------:R-:W-:-:S13]  /*1dc0*/  R2UR UR9, R0 ;  /* 0x00000000000972ca */ /* 0x000fda00000e0000 */
[----:B------:R-:W-:-:S07]  /*1dd0*/  UIMAD.WIDE.U32 UR6, UR6, UR9, URZ ;  /* 0x00000009060672a5 */ /* 0x000fce000f8e00ff */
[----:B------:R-:W-:Y:S01]  /*1de0*/  UMOV UR4, UR7 ;  /* 0x0000000700047c82 */ /* 0x000fe20008000000 */
[----:B------:R-:W-:Y:S02]  /*1df0*/  UIADD3 UR7, UPT, UPT, -UR5, URZ, URZ ;  /* 0x000000ff05077290 */ /* 0x000fe4000fffe1ff */
[----:B------:R-:W-:Y:S02]  /*1e00*/  UIADD3 UR6, UPT, UPT, -UR4, URZ, URZ ;  /* 0x000000ff04067290 */ /* 0x000fe4000fffe1ff */
[----:B------:R-:W-:Y:S02]  /*1e10*/  UIMAD UR55, UR55, UR7, UR8 ;  /* 0x00000007373772a4 */ /* 0x000fe4000f8e0208 */
[----:B------:R-:W-:-:S04]  /*1e20*/  UIMAD UR6, UR10, UR6, UR9 ;  /* 0x000000060a0672a4 */ /* 0x000fc8000f8e0209 */
[----:B------:R-:W-:-:S11]  /*1e30*/  UISETP.GT.U32.AND UP0, UPT, UR10, UR6, UPT ;  /* 0x000000060a00728c */ /* 0x000fd6000bf04070 */
[----:B------:R-:W-:Y:S02]  /*1e40*/  @!UP0 UIADD3 UR6, UPT, UPT, UR6, -UR10, URZ ;  /* 0x8000000a06068290 */ /* 0x000fe4000fffe0ff */
[----:B------:R-:W-:Y:S02]  /*1e50*/  @!UP0 UIADD3 UR4, UPT, UPT, UR4, 0x1, URZ ;  /* 0x0000000104048890 */ /* 0x000fe4000fffe0ff */
[----:B------:R-:W-:Y:S02]  /*1e60*/  UISETP.GE.U32.AND UP1, UPT, UR6, UR10, UPT ;  /* 0x0000000a0600728c */ /* 0x000fe4000bf26070 */
[----:B------:R-:W-:-:S04]  /*1e70*/  ULOP3.LUT UR6, UR5, UR54, URZ, 0x3c, !UPT ;  /* 0x0000003605067292 */ /* 0x000fc8000f8e3cff */
[----:B------:R-:W-:-:S05]  /*1e80*/  UISETP.GE.AND UP0, UPT, UR6, URZ, UPT ;  /* 0x000000ff0600728c */ /* 0x000fca000bf06270 */
[----:B------:R-:W-:Y:S02]  /*1e90*/  @UP1 UIADD3 UR4, UPT, UPT, UR4, 0x1, URZ ;  /* 0x0000000104041890 */ /* 0x000fe4000fffe0ff */
[----:B------:R-:W-:-:S05]  /*1ea0*/  UISETP.NE.AND UP1, UPT, UR54, URZ, UPT ;  /* 0x000000ff3600728c */ /* 0x000fca000bf25270 */
[----:B------:R-:W-:Y:S01]  /*1eb0*/  UMOV UR47, UR4 ;  /* 0x00000004002f7c82 */ /* 0x000fe20008000000 */
[----:B------:R-:W-:Y:S02]  /*1ec0*/  UIADD3 UR4, UPT, UPT, -UR8, URZ, URZ ;  /* 0x000000ff08047290 */ /* 0x000fe4000fffe1ff */
[----:B------:R-:W-:Y:S02]  /*1ed0*/  @!UP0 UIADD3 UR47, UPT, UPT, -UR47, URZ, URZ ;  /* 0x000000ff2f2f8290 */ /* 0x000fe4000fffe1ff */
[----:B------:R-:W-:Y:S02]  /*1ee0*/  UISETP.GE.U32.AND UP0, UPT, UR62, 0x3f, UPT ;  /* 0x0000003f3e00788c */ /* 0x000fe4000bf06070 */
[----:B------:R-:W-:Y:S02]  /*1ef0*/  @!UP1 ULOP3.LUT UR47, URZ, UR54, URZ, 0x33, !UPT ;  /* 0x00000036ff2f9292 */ /* 0x000fe4000f8e33ff */
[----:B------:R-:W-:Y:S02]  /*1f00*/  UIMAD UR4, UR56, UR4, UR44 ;  /* 0x00000004380472a4 */ /* 0x000fe4000f8e022c */
[----:B------:R-:W-:-:S02]  /*1f10*/  UIADD3 UR6, UPT, UPT, -UR47, URZ, URZ ;  /* 0x000000ff2f067290 */ /* 0x000fc4000fffe1ff */
[----:B------:R-:W-:Y:S02]  /*1f20*/  USHF.L.U32 UR10, UR4, 0x6, URZ ;  /* 0x00000006040a7899 */ /* 0x000fe400080006ff */
[----:B------:R-:W-:Y:S01]  /*1f30*/  UIMAD UR54, UR54, UR6, UR5 ;  /* 0x00000006363672a4 */ /* 0x000fe2000f8e0205 */
[----:B--23--:R-:W-:Y:S11]  /*1f40*/  BRA.U !UP0, `(.L_x_18) ;  /* 0x0000000508587547 */ /* 0x00cff6000b800000 */
[----:B------:R-:W1:Y:S01]  /*1f50*/  LDCU UR11, c[0x0][0x5c8] ;  /* 0x0000b900ff0b77ac */ /* 0x000e620008000800 */
[----:B------:R-:W1:Y:S01]  /*1f60*/  LDCU UR37, c[0x0][0x600] ;  /* 0x0000c000ff2577ac */ /* 0x000e620008000800 */
[----:B------:R-:W2:Y:S01]  /*1f70*/  LDCU.64 UR8, c[0x0][0x5c0] ;  /* 0x0000b800ff0877ac */ /* 0x000ea20008000a00 */
[----:B------:R-:W2:Y:S01]  /*1f80*/  LDCU.64 UR44, c[0x0][0x5f8] ;  /* 0x0000bf00ff2c77ac */ /* 0x000ea20008000a00 */
[----:B------:R-:W3:Y:S01]  /*1f90*/  LDCU UR24, c[0x0][0x5a8] ;  /* 0x0000b500ff1877ac */ /* 0x000ee20008000800 */
[----:B------:R-:W4:Y:S01]  /*1fa0*/  LDCU UR23, c[0x0][0x59c] ;  /* 0x0000b380ff1777ac */ /* 0x000f220008000800 */
[----:B-1----:R-:W-:Y:S01]  /*1fb0*/  UIMAD UR37, UR47, UR11, UR37 ;  /* 0x0000000b2f2572a4 */ /* 0x002fe2000f8e0225 */
[----:B------:R-:W1:Y:S01]  /*1fc0*/  LDCU UR22, c[0x0][0x590] ;  /* 0x0000b200ff1677ac */ /* 0x000e620008000800 */
[----:B------:R-:W1:Y:S01]  /*1fd0*/  LDCU UR28, c[0x0][0x594] ;  /* 0x0000b280ff1c77ac */ /* 0x000e620008000800 */
[----:B------:R-:W1:Y:S01]  /*1fe0*/  LDCU UR27, c[0x0][0x598] ;  /* 0x0000b300ff1b77ac */ /* 0x000e620008000800 */
[----:B------:R-:W1:Y:S01]  /*1ff0*/  LDCU UR26, c[0x0][0x5ac] ;  /* 0x0000b580ff1a77ac */ /* 0x000e620008000800 */
[----:B------:R-:W1:Y:S01]  /*2000*/  LDCU UR25, c[0x0][0x5b0] ;  /* 0x0000b600ff1977ac */ /* 0x000e620008000800 */
[----:B------:R-:W1:Y:S01]  /*2010*/  LDCU UR5, c[0x0][0x5cc] ;  /* 0x0000b980ff0577ac */ /* 0x000e620008000800 */
[----:B------:R-:W1:Y:S01]  /*2020*/  LDCU UR4, c[0x0][0x5ec] ;  /* 0x0000bd80ff0477ac */ /* 0x000e620008000800 */
[----:B------:R-:W1:Y:S01]  /*2030*/  LDCU.64 UR20, c[0x0][0x5a0] ;  /* 0x0000b400ff1477ac */ /* 0x000e620008000a00 */
[----:B------:R-:W1:Y:S01]  /*2040*/  LDCU.64 UR16, c[0x0][0x5d0] ;  /* 0x0000ba00ff1077ac */ /* 0x000e620008000a00 */
[----:B------:R-:W1:Y:S01]  /*2050*/  LDCU.64 UR6, c[0x0][0x5f0] ;  /* 0x0000be00ff0677ac */ /* 0x000e620008000a00 */
[----:B--2---:R-:W-:-:S02]  /*2060*/  UIMAD UR44, UR55, UR8, UR44 ;  /* 0x00000008372c72a4 */ /* 0x004fc4000f8e022c */
[----:B------:R-:W-:Y:S01]  /*2070*/  UIMAD UR38, UR54, UR9, UR45 ;  /* 0x00000009362672a4 */ /* 0x000fe2000f8e022d */
[----:B------:R-:W-:Y:S01]  /*2080*/  UMOV UR18, URZ ;  /* 0x000000ff00127c82 */ /* 0x000fe20008000000 */
[----:B---34-:R-:W-:-:S10]  /*2090*/  UMOV UR11, UR31 ;  /* 0x0000001f000b7c82 */ /* 0x018fd40008000000 */
.L_x_23:
[----:B---3--:R-:W-:Y:S01]  /*20a0*/  @!P2 MOV R3, 0x1800 ;  /* 0x000018000003a802 */ /* 0x008fe20000000f00 */
[----:B------:R-:W-:Y:S01]  /*20b0*/  ULEA UR41, UR11, UR30, 0x3 ;  /* 0x0000001e0b297291 */ /* 0x000fe2000f8e18ff */
[----:B----4-:R-:W-:Y:S11]  /*20c0*/  @P0 BRA `(.L_x_19) ;  /* 0x0000000000100947 */ /* 0x010ff60003800000 */
[----:B------:R-:W-:Y:S04]  /*20d0*/  MOV R4, UR29 ;  /* 0x0000001d00047c02 */ /* 0x000fe80008000f00 */
[----:B------:R-:W-:Y:S04]  /*20e0*/  SHF.L.U32 R4, R4, 0x1f, RZ ;  /* 0x0000001f04047819 */ /* 0x000fe800000006ff */
[----:B------:R-:W2:Y:S02]  /*20f0*/  SYNCS.PHASECHK.TRANS64.TRYWAIT P0, [UR41+0x110], R4 ;  /* 0x00011004ff0075a7 */ /* 0x000ea40008001129 */
[----:B--2---:R-:W-:Y:S05]  /*2100*/  @!P0 BRA `(.L_x_20) ;  /* 0x0000007400108947 */ /* 0x004fea0003800000 */
.L_x_19:
[----:B------:R3:W-:Y:S01]  /*2110*/  @!P2 SYNCS.ARRIVE.TRANS64 RZ, [UR41], R3 ;  /* 0x00000003ffffa9a7 */ /* 0x0007e20008000029 */
[----:B------:R-:W-:Y:S04]  /*2120*/  BSSY.RECONVERGENT B0, `(.L_x_21) ;  /* 0x0000003000007945 */ /* 0x000fe80003800200 */
[----:B------:R-:W-:Y:S05]  /*2130*/  @P3 BRA `(.L_x_22) ;  /* 0x0000000000043947 */ /* 0x000fea0003800000 */
[----:B-1----:R-:W-:Y:S05]  /*2140*/  BPT.TRAP 0x1 ;  /* 0x000000040000795c */ /* 0x002fea0000300000 */
.L_x_22:
[----:B-1----:R-:W-:Y:S05]  /*2150*/  BSYNC.RECONVERGENT B0 ;  /* 0x0000000000007941 */ /* 0x002fea0003800200 */
.L_x_21:
[----:B------:R-:W-:Y:S02]  /*2160*/  UIADD3 UR8, UPT, UPT, UR11, 0x1, URZ ;  /* 0x000000010b087890 */ /* 0x000fe4000fffe0ff */
[----:B------:R-:W-:Y:S02]  /*2170*/  USHF.L.U32 UR43, UR18, 0x5, URZ ;  /* 0x00000005122b7899 */ /* 0x000fe400080006ff */
[----:B------:R-:W-:Y:S02]  /*2180*/  UISETP.NE.AND UP0, UPT, UR8, 0x22, UPT ;  /* 0x000000220800788c */ /* 0x000fe4000bf05270 */
[----:B------:R-:W-:Y:S02]  /*2190*/  ULEA UR19, UR11, UR30, 0xc ;  /* 0x0000001e0b137291 */ /* 0x000fe4000f8e60ff */
[----:B------:R-:W-:Y:S02]  /*21a0*/  USEL UR9, URZ, 0x1, UP0 ;  /* 0x00000001ff097887 */ /* 0x000fe40008000000 */
[----:B------:R-:W-:Y:S02]  /*21b0*/  USEL UR31, UR8, URZ, UP0 ;  /* 0x000000ff081f7287 */ /* 0x000fe40008000000 */
[----:B------:R-:W-:Y:S02]  /*21c0*/  ULOP3.LUT UR29, UR29, UR9, URZ, 0x3c, !UPT ;  /* 0x000000091d1d7292 */ /* 0x000fe4000f8e3cff */
[----:B------:R-:W-:Y:S02]  /*21d0*/  ULEA UR8, UR31, UR30, 0x3 ;  /* 0x0000001e1f087291 */ /* 0x000fe4000f8e18ff */
[----:B------:R-:W-:Y:S02]  /*21e0*/  UISETP.NE.AND UP0, UPT, UR22, 0x1, UPT ;  /* 0x000000011600788c */ /* 0x000fe4000bf05270 */
[----:B------:R-:W-:Y:S01]  /*21f0*/  UISETP.NE.AND UP2, UPT, UR24, 0x1, UPT ;  /* 0x000000011800788c */ /* 0x000fe2000bf45270 */
[----:B--2---:R-:W-:Y:S01]  /*2200*/  MOV R0, UR29 ;  /* 0x0000001d00007c02 */ /* 0x004fe20008000f00 */
[----:B------:R-:W-:Y:S02]  /*2210*/  UIADD3 UR34, UP1, UPT, UR48, 0x80, URZ ;  /* 0x0000008030227890 */ /* 0x000fe4000ff3e0ff */
[----:B------:R-:W-:Y:S01]  /*2220*/  UIADD3 UR40, UPT, UPT, UR19, 0x4600, URZ ;  /* 0x0000460013287890 */ /* 0x000fe2000fffe0ff */
[----:B------:R-:W-:Y:S01]  /*2230*/  SHF.L.U32 R0, R0, 0x1f, RZ ;  /* 0x0000001f00007819 */ /* 0x000fe200000006ff */
[----:B------:R-:W-:Y:S02]  /*2240*/  UIADD3.X UR35, UPT, UPT, URZ, UR49, URZ, UP1, !UPT ;  /* 0x00000031ff237290 */ /* 0x000fe40008ffe4ff */
[----:B------:R-:W-:Y:S01]  /*2250*/  UIADD3 UR18, UPT, UPT, UR18, 0x1, URZ ;  /* 0x0000000112127890 */ /* 0x000fe2000fffe0ff */
[----:B------:R2:W4:Y:S01]  /*2260*/  SYNCS.PHASECHK.TRANS64.TRYWAIT P0, [UR8+0x110], R0 ;  /* 0x00011000ff0075a7 */ /* 0x0005220008001108 */
[----:B------:R-:W-:Y:S02]  /*2270*/  UIMAD.WIDE.U32 UR8, UR43, UR28, URZ ;  /* 0x0000001c2b0872a5 */ /* 0x000fe4000f8e00ff */
[----:B------:R-:W-:Y:S02]  /*2280*/  ULEA UR8, UR38, UR44, 0x5 ;  /* 0x0000002c26087291 */ /* 0x000fe4000f8e28ff */
[----:B------:R-:W-:Y:S02]  /*2290*/  USHF.R.U32.HI UR9, URZ, UR27, UR9 ;  /* 0x0000001bff097299 */ /* 0x000fe40008011609 */
[----:B------:R-:W-:Y:S02]  /*22a0*/  ULEA UR36, UR37, UR8, 0xa ;  /* 0x0000000825247291 */ /* 0x000fe4000f8e50ff */
[----:B------:R-:W-:Y:S02]  /*22b0*/  USEL UR9, UR43, UR9, !UP0 ;  /* 0x000000092b097287 */ /* 0x000fe4000c000000 */
[----:B------:R-:W-:Y:S02]  /*22c0*/  UISETP.NE.AND UP0, UPT, UR23, 0x1, UPT ;  /* 0x000000011700788c */ /* 0x000fe4000bf05270 */
[----:B------:R-:W-:Y:S02]  /*22d0*/  UIMAD.WIDE.U32 UR12, UR9, UR20, URZ ;  /* 0x00000014090c72a5 */ /* 0x000fe4000f8e00ff */
[----:B------:R-:W-:Y:S02]  /*22e0*/  ULEA UR12, UR11, UR30, 0xb ;  /* 0x0000001e0b0c7291 */ /* 0x000fe4000f8e58ff */
[----:B------:R-:W-:Y:S02]  /*22f0*/  USHF.R.U32.HI UR13, URZ, UR21, UR13 ;  /* 0x00000015ff0d7299 */ /* 0x000fe4000801160d */
[----:B------:R-:W-:Y:S02]  /*2300*/  UIADD3 UR8, UPT, UPT, UR12, 0x26600, URZ ;  /* 0x000266000c087890 */ /* 0x000fe4000fffe0ff */
[----:B------:R-:W-:Y:S02]  /*2310*/  USEL UR13, UR9, UR13, !UP0 ;  /* 0x0000000d090d7287 */ /* 0x000fe4000c000000 */
[----:B------:R-:W-:Y:S02]  /*2320*/  UIADD3 UR12, UPT, UPT, -UR9, URZ, URZ ;  /* 0x000000ff090c7290 */ /* 0x000fe4000fffe1ff */
[----:B------:R-:W-:Y:S02]  /*2330*/  UIMAD.WIDE.U32 UR14, UR13, UR26, URZ ;  /* 0x0000001a0d0e72a5 */ /* 0x000fe4000f8e00ff */
[----:B------:R-:W-:Y:S02]  /*2340*/  UIMAD UR12, UR22, UR12, UR43 ;  /* 0x0000000c160c72a4 */ /* 0x000fe4000f8e022b */
[----:B------:R-:W-:Y:S01]  /*2350*/  UIADD3 UR32, UP0, UPT, UR48, 0x180, URZ ;  /* 0x0000018030207890 */ /* 0x000fe2000ff1e0ff */
[----:B------:R-:W-:Y:S01]  /*2360*/  UMOV UR50, 0x0 ;  /* 0x0000000000327882 */ /* 0x000fe20000000000 */
[----:B------:R-:W-:Y:S02]  /*2370*/  UMOV UR51, 0x10000000 ;  /* 0x1000000000337882 */ /* 0x000fe40000000000 */
[----:B------:R-:W-:Y:S01]  /*2380*/  UIADD3.X UR33, UPT, UPT, URZ, UR49, URZ, UP0, !UPT ;  /* 0x00000031ff217290 */ /* 0x000fe200087fe4ff */
[----:B------:R-:W-:Y:S01]  /*2390*/  UTMALDG.2D [UR40], [UR34], desc[UR50] ;  /* 0x00003228220075b4 */ /* 0x000fe20008009000 */
[----:B------:R-:W-:Y:S01]  /*23a0*/  UISETP.NE.AND UP0, UPT, UR18, UR46, UPT ;  /* 0x0000002e1200728c */ /* 0x000fe2000bf05270 */
[----:B------:R-:W-:Y:S01]  /*23b0*/  UMOV UR14, UR15 ;  /* 0x0000000f000e7c82 */ /* 0x000fe20008000000 */
[----:B------:R-:W-:Y:S01]  /*23c0*/  UMOV UR19, UR46 ;  /* 0x0000002e00137c82 */ /* 0x000fe20008000000 */
[----:B------:R-:W-:Y:S04]  /*23d0*/  USHF.R.U32.HI UR11, URZ, UR25, UR14 ;  /* 0x00000019ff0b7299 */ /* 0x000fe8000801160e */
[----:B------:R-:W-:Y:S02]  /*23e0*/  USEL UR14, UR13, UR11, !UP2 ;  /* 0x0000000b0d0e7287 */ /* 0x000fe4000d000000 */
[----:B------:R-:W-:Y:S02]  /*23f0*/  UIADD3 UR11, UPT, UPT, -UR13, URZ, URZ ;  /* 0x000000ff0d0b7290 */ /* 0x000fe4000fffe1ff */
[----:B------:R-:W-:Y:S02]  /*2400*/  UIADD3 UR15, UPT, UPT, -UR14, URZ, URZ ;  /* 0x000000ff0e0f7290 */ /* 0x000fe4000fffe1ff */
[----:B------:R-:W-:Y:S02]  /*2410*/  UIMAD UR9, UR23, UR11, UR9 ;  /* 0x0000000b170972a4 */ /* 0x000fe4000f8e0209 */
[----:B------:R-:W-:Y:S02]  /*2420*/  UIMAD UR13, UR24, UR15, UR13 ;  /* 0x0000000f180d72a4 */ /* 0x000fe4000f8e020d */
[----:B------:R-:W-:Y:S02]  /*2430*/  UIMAD UR11, UR12, UR5, UR4 ;  /* 0x000000050c0b72a4 */ /* 0x000fe4000f8e0204 */
[----:B------:R-:W-:Y:S02]  /*2440*/  UIMAD UR12, UR9, UR16, UR6 ;  /* 0x00000010090c72a4 */ /* 0x000fe4000f8e0206 */
[----:B------:R-:W-:Y:S02]  /*2450*/  UIMAD UR13, UR13, UR17, UR7 ;  /* 0x000000110d0d72a4 */ /* 0x000fe4000f8e0207 */
[----:B------:R-:W-:Y:S01]  /*2460*/  UPRMT UR15, UR36, 0x5410, URZ ;  /* 0x00005410240f7896 */ /* 0x000fe200080000ff */
[----:B------:R-:W-:Y:S08]  /*2470*/  UMOV UR9, UR41 ;  /* 0x0000002900097c82 */ /* 0x000ff00008000000 */
[----:B------:R1:W-:Y:S02]  /*2480*/  UTMALDG.5D.IM2COL [UR8], [UR32], UR15 ;  /* 0x00000008200073b4 */ /* 0x0003e4000806000f */
[----:B-1----:R-:W-:Y:S01]  /*2490*/  UMOV UR11, UR31 ;  /* 0x0000001f000b7c82 */ /* 0x002fe20008000000 */
[----:B--2---:R-:W-:Y:S05]  /*24a0*/  BRA.U UP0, `(.L_x_23) ;  /* 0xfffffff900fc7547 */ /* 0x004fea000b83ffff */
.L_x_18:
[----:B------:R-:W-:Y:S01]  /*24b0*/  ULEA UR4, UR31, UR30, 0x3 ;  /* 0x0000001e1f047291 */ /* 0x000fe2000f8e18ff */
[----:B------:R-:W-:Y:S01]  /*24c0*/  MOV R0, UR29 ;  /* 0x0000001d00007c02 */ /* 0x000fe20008000f00 */
[----:B------:R-:W-:Y:S01]  /*24d0*/  @!P1 SYNCS.ARRIVE.TRANS64.A1T0 RZ, [UR30+0x238], RZ ;  /* 0x000238ffffff99a7 */ /* 0x000fe2000810001e */
[----:B------:R-:W-:Y:S02]  /*24e0*/  UISETP.GT.AND UP0, UPT, UR60, UR59, UPT ;  /* 0x0000003b3c00728c */ /* 0x000fe4000bf04270 */
[----:B------:R-:W-:-:S04]  /*24f0*/  SHF.L.U32 R0, R0, 0x1f, RZ ;  /* 0x0000001f00007819 */ /* 0x000fc800000006ff */
[----:B----4-:R1:W2:Y:S03]  /*2500*/  SYNCS.PHASECHK.TRANS64.TRYWAIT P0, [UR4+0x110], R0 ;  /* 0x00011000ff0075a7 */ /* 0x0102a60008001104 */
[----:B------:R-:W-:Y:S05]  /*2510*/  BRA.U !UP0, `(.L_x_24) ;  /* 0x0000000508587547 */ /* 0x000fea000b800000 */
[----:B------:R-:W4:Y:S01]  /*2520*/  LDCU UR11, c[0x0][0x5c8] ;  /* 0x0000b900ff0b77ac */ /* 0x000f220008000800 */
[----:B------:R-:W3:Y:S01]  /*2530*/  LDCU.64 UR8, c[0x0][0x5c0] ;  /* 0x0000b800ff0877ac */ /* 0x000ee20008000a00 */
[----:B------:R-:W3:Y:S01]  /*2540*/  LDCU.64 UR44, c[0x0][0x5f8] ;  /* 0x0000bf00ff2c77ac */ /* 0x000ee20008000a00 */
[----:B------:R-:W4:Y:S01]  /*2550*/  LDCU UR38, c[0x0][0x600] ;  /* 0x0000c000ff2677ac */ /* 0x000f220008000800 */
[----:B------:R-:W1:Y:S01]  /*2560*/  LDCU UR23, c[0x0][0x5a8] ;  /* 0x0000b500ff1777ac */ /* 0x000e620008000800 */
[----:B------:R-:W1:Y:S01]  /*2570*/  LDCU UR22, c[0x0][0x59c] ;  /* 0x0000b380ff1677ac */ /* 0x000e620008000800 */
[----:B------:R-:W1:Y:S01]  /*2580*/  LDCU UR18, c[0x0][0x590] ;  /* 0x0000b200ff1277ac */ /* 0x000e620008000800 */
[----:B---3--:R-:W-:Y:S02]  /*2590*/  UIMAD UR43, UR54, UR9, UR45 ;  /* 0x00000009362b72a4 */ /* 0x008fe4000f8e022d */
[----:B----4-:R-:W-:Y:S01]  /*25a0*/  UIMAD UR38, UR47, UR11, UR38 ;  /* 0x0000000b2f2672a4 */ /* 0x010fe2000f8e0226 */
[----:B------:R-:W3:Y:S01]  /*25b0*/  LDCU UR27, c[0x0][0x594] ;  /* 0x0000b280ff1b77ac */ /* 0x000ee20008000800 */
[----:B------:R-:W4:Y:S01]  /*25c0*/  LDCU UR26, c[0x0][0x598] ;  /* 0x0000b300ff1a77ac */ /* 0x000f220008000800 */
[----:B------:R-:W1:Y:S01]  /*25d0*/  LDCU UR25, c[0x0][0x5ac] ;  /* 0x0000b580ff1977ac */ /* 0x000e620008000800 */
[----:B------:R-:W1:Y:S01]  /*25e0*/  LDCU UR24, c[0x0][0x5b0] ;  /* 0x0000b600ff1877ac */ /* 0x000e620008000800 */
[----:B------:R-:W1:Y:S01]  /*25f0*/  LDCU UR5, c[0x0][0x5cc] ;  /* 0x0000b980ff0577ac */ /* 0x000e620008000800 */
[----:B------:R-:W1:Y:S01]  /*2600*/  LDCU UR4, c[0x0][0x5ec] ;  /* 0x0000bd80ff0477ac */ /* 0x000e620008000800 */
[----:B------:R-:W1:Y:S01]  /*2610*/  LDCU.64 UR20, c[0x0][0x5a0] ;  /* 0x0000b400ff1477ac */ /* 0x000e620008000a00 */
[----:B------:R-:W1:Y:S01]  /*2620*/  LDCU.64 UR16, c[0x0][0x5d0] ;  /* 0x0000ba00ff1077ac */ /* 0x000e620008000a00 */
[----:B------:R-:W1:Y:S01]  /*2630*/  LDCU.64 UR6, c[0x0][0x5f0] ;  /* 0x0000be00ff0677ac */ /* 0x000e620008000a00 */
[----:B------:R-:W-:-:S02]  /*2640*/  UIMAD UR44, UR55, UR8, UR44 ;  /* 0x00000008372c72a4 */ /* 0x000fc4000f8e022c */
[----:B------:R-:W-:Y:S01]  /*2650*/  UIADD3 UR45, UPT, UPT, UR61, UR19, URZ ;  /* 0x000000133d2d7290 */ /* 0x000fe2000fffe0ff */
[----:B------:R-:W-:-:S11]  /*2660*/  UMOV UR11, UR31 ;  /* 0x0000001f000b7c82 */ /* 0x000fd60008000000 */
.L_x_29:
[----:B--2---:R-:W-:Y:S01]  /*2670*/  @!P2 MOV R3, 0x1800 ;  /* 0x000018000003a802 */ /* 0x004fe20000000f00 */
[----:B------:R-:W-:Y:S01]  /*2680*/  ULEA UR33, UR11, UR30, 0x3 ;  /* 0x0000001e0b217291 */ /* 0x000fe2000f8e18ff */
[----:B--23--:R-:W-:Y:S11]  /*2690*/  @P0 BRA `(.L_x_25) ;  /* 0x0000000000100947 */ /* 0x00cff60003800000 */
[----:B------:R-:W-:Y:S04]  /*26a0*/  MOV R4, UR29 ;  /* 0x0000001d00047c02 */ /* 0x000fe80008000f00 */
[----:B------:R-:W-:Y:S04]  /*26b0*/  SHF.L.U32 R4, R4, 0x1f, RZ ;  /* 0x0000001f04047819 */ /* 0x000fe800000006ff */
[----:B------:R-:W2:Y:S02]  /*26c0*/  SYNCS.PHASECHK.TRANS64.TRYWAIT P0, [UR33+0x110], R4 ;  /* 0x00011004ff0075a7 */ /* 0x000ea40008001121 */
[----:B--2---:R-:W-:Y:S05]  /*26d0*/  @!P0 BRA `(.L_x_26) ;  /* 0x0000006c00b48947 */ /* 0x004fea0003800000 */
.L_x_25:
[----:B------:R2:W-:Y:S01]  /*26e0*/  @!P2 SYNCS.ARRIVE.TRANS64 RZ, [UR33], R3 ;  /* 0x00000003ffffa9a7 */ /* 0x0005e20008000021 */
[----:B------:R-:W-:Y:S04]  /*26f0*/  BSSY.RECONVERGENT B0, `(.L_x_27) ;  /* 0x0000003000007945 */ /* 0x000fe80003800200 */
[----:B------:R-:W-:Y:S05]  /*2700*/  @P3 BRA `(.L_x_28) ;  /* 0x0000000000043947 */ /* 0x000fea0003800000 */
[----:B-1-34-:R-:W-:Y:S05]  /*2710*/  BPT.TRAP 0x1 ;  /* 0x000000040000795c */ /* 0x01afea0000300000 */
.L_x_28:
[----:B-1-34-:R-:W-:Y:S05]  /*2720*/  BSYNC.RECONVERGENT B0 ;  /* 0x0000000000007941 */ /* 0x01afea0003800200 */
.L_x_27:
        /* <DEDUP_REMOVED lines=10> */
[----:B------:R-:W-:Y:S01]  /*27d0*/  MOV R0, UR29 ;  /* 0x0000001d00007c02 */ /* 0x000fe20008000f00 */
[----:B------:R-:W-:Y:S02]  /*27e0*/  UIADD3 UR40, UP1, UPT, UR48, 0x80, URZ ;  /* 0x0000008030287890 */ /* 0x000fe4000ff3e0ff */
[----:B------:R-:W-:Y:S01]  /*27f0*/  ULEA UR28, UR43, UR44, 0x5 ;  /* 0x0000002c2b1c7291 */ /* 0x000fe2000f8e28ff */
[----:B------:R-:W-:Y:S01]  /*2800*/  SHF.L.U32 R0, R0, 0x1f, RZ ;  /* 0x0000001f00007819 */ /* 0x000fe200000006ff */
[----:B------:R-:W-:Y:S02]  /*2810*/  UIADD3.X UR41, UPT, UPT, URZ, UR49, URZ, UP1, !UPT ;  /* 0x00000031ff297290 */ /* 0x000fe40008ffe4ff */
[----:B------:R-:W-:Y:S01]  /*2820*/  UIADD3 UR32, UPT, UPT, UR32, 0x4600, URZ ;  /* 0x0000460020207890 */ /* 0x000fe2000fffe0ff */
[----:B------:R1:W3:Y:S01]  /*2830*/  SYNCS.PHASECHK.TRANS64.TRYWAIT P0, [UR8+0x110], R0 ;  /* 0x00011000ff0075a7 */ /* 0x0002e20008001108 */
[----:B------:R-:W-:Y:S02]  /*2840*/  UIMAD.WIDE.U32 UR8, UR35, UR27, URZ ;  /* 0x0000001b230872a5 */ /* 0x000fe4000f8e00ff */
[----:B------:R-:W-:Y:S02]  /*2850*/  ULEA UR28, UR38, UR28, 0xa ;  /* 0x0000001c261c7291 */ /* 0x000fe4000f8e50ff */
[----:B------:R-:W-:Y:S02]  /*2860*/  USHF.R.U32.HI UR9, URZ, UR26, UR9 ;  /* 0x0000001aff097299 */ /* 0x000fe40008011609 */
[----:B------:R-:W-:Y:S02]  /*2870*/  UIADD3 UR19, UPT, UPT, UR19, 0x1, URZ ;  /* 0x0000000113137890 */ /* 0x000fe4000fffe0ff */
[----:B------:R-:W-:Y:S02]  /*2880*/  USEL UR9, UR35, UR9, !UP0 ;  /* 0x0000000923097287 */ /* 0x000fe4000c000000 */
[----:B------:R-:W-:Y:S02]  /*2890*/  UISETP.NE.AND UP0, UPT, UR22, 0x1, UPT ;  /* 0x000000011600788c */ /* 0x000fe4000bf05270 */
[----:B------:R-:W-:Y:S02]  /*28a0*/  UIMAD.WIDE.U32 UR12, UR9, UR20, URZ ;  /* 0x00000014090c72a5 */ /* 0x000fe4000f8e00ff */
[----:B------:R-:W-:Y:S02]  /*28b0*/  ULEA UR12, UR11, UR30, 0xb ;  /* 0x0000001e0b0c7291 */ /* 0x000fe4000f8e58ff */
[----:B------:R-:W-:Y:S01]  /*28c0*/  USHF.R.U32.HI UR13, URZ, UR21, UR13 ;  /* 0x00000015ff0d7299 */ /* 0x000fe2000801160d */
[----:B------:R-:W-:Y:S01]  /*28d0*/  UMOV UR50, 0x0 ;  /* 0x0000000000327882 */ /* 0x000fe20000000000 */
[----:B------:R-:W-:Y:S02]  /*28e0*/  UMOV UR51, 0x10000000 ;  /* 0x1000000000337882 */ /* 0x000fe40000000000 */
[----:B------:R-:W-:Y:S02]  /*28f0*/  USEL UR13, UR9, UR13, !UP0 ;  /* 0x0000000d090d7287 */ /* 0x000fe4000c000000 */
[----:B------:R-:W-:Y:S02]  /*2900*/  UIADD3 UR36, UP0, UPT, UR48, 0x180, URZ ;  /* 0x0000018030247890 */ /* 0x000fe4000ff1e0ff */
[----:B------:R-:W-:Y:S02]  /*2910*/  UIMAD.WIDE.U32 UR14, UR13, UR25, URZ ;  /* 0x000000190d0e72a5 */ /* 0x000fe4000f8e00ff */
[----:B------:R-:W-:Y:S02]  /*2920*/  UIADD3.X UR37, UPT, UPT, URZ, UR49, URZ, UP0, !UPT ;  /* 0x00000031ff257290 */ /* 0x000fe400087fe4ff */
[----:B------:R-:W-:Y:S01]  /*2930*/  UISETP.NE.AND UP0, UPT, UR19, UR45, UPT ;  /* 0x0000002d1300728c */ /* 0x000fe2000bf05270 */
[----:B------:R-:W-:Y:S02]  /*2940*/  UMOV UR34, UR42 ;  /* 0x0000002a00227c82 */ /* 0x000fe40008000000 */
[----:B------:R-:W-:Y:S01]  /*2950*/  UMOV UR8, UR15 ;  /* 0x0000000f00087c82 */ /* 0x000fe20008000000 */
[----:B------:R-:W-:Y:S01]  /*2960*/  UTMALDG.2D [UR32], [UR40], desc[UR50] ;  /* 0x00003220280075b4 */ /* 0x000fe20008009000 */
[----:B------:R-:W-:Y:S02]  /*2970*/  USHF.R.U32.HI UR11, URZ, UR24, UR8 ;  /* 0x00000018ff0b7299 */ /* 0x000fe40008011608 */
[----:B------:R-:W-:Y:S02]  /*2980*/  UIADD3 UR8, UPT, UPT, UR12, 0x26600, URZ ;  /* 0x000266000c087890 */ /* 0x000fe4000fffe0ff */
[----:B------:R-:W-:Y:S02]  /*2990*/  USEL UR14, UR13, UR11, !UP2 ;  /* 0x0000000b0d0e7287 */ /* 0x000fe4000d000000 */
[----:B------:R-:W-:Y:S02]  /*29a0*/  UIADD3 UR12, UPT, UPT, -UR9, URZ, URZ ;  /* 0x000000ff090c7290 */ /* 0x000fe4000fffe1ff */
[----:B------:R-:W-:Y:S02]  /*29b0*/  UIADD3 UR11, UPT, UPT, -UR13, URZ, URZ ;  /* 0x000000ff0d0b7290 */ /* 0x000fe4000fffe1ff */
[----:B------:R-:W-:Y:S02]  /*29c0*/  UIADD3 UR15, UPT, UPT, -UR14, URZ, URZ ;  /* 0x000000ff0e0f7290 */ /* 0x000fe4000fffe1ff */
[----:B------:R-:W-:Y:S02]  /*29d0*/  UIMAD UR12, UR18, UR12, UR35 ;  /* 0x0000000c120c72a4 */ /* 0x000fe4000f8e0223 */
        /* <DEDUP_REMOVED lines=8> */
[----:B----4-:R-:W-:Y:S01]  /*2a60*/  UMOV UR11, UR31 ;  /* 0x0000001f000b7c82 */ /* 0x010fe20008000000 */
[----:B-1----:R-:W-:Y:S05]  /*2a70*/  BRA.U UP0, `(.L_x_29) ;  /* 0xfffffff900fc7547 */ /* 0x002fea000b83ffff */
.L_x_24:
[----:B--23--:R-:W-:Y:S01]  /*2a80*/  SHF.L.U32 R3, R2, 0x1f, RZ ;  /* 0x0000001f02037819 */ /* 0x00cfe200000006ff */
[----:B------:R-:W-:-:S03]  /*2a90*/  NOP ;  /* 0x0000000000007918 */ /* 0x000fc60000000000 */
[----:B------:R-:W2:Y:S02]  /*2aa0*/  SYNCS.PHASECHK.TRANS64.TRYWAIT P0, [UR30+0x240], R3 ;  /* 0x00024003ff0075a7 */ /* 0x000ea4000800111e */
[----:B--2---:R-:W-:Y:S05]  /*2ab0*/  @!P0 BRA `(.L_x_30) ;  /* 0x0000006800d48947 */ /* 0x004fea0003800000 */
.L_x_123:
[----:B------:R-:W2:Y:S01]  /*2ac0*/  LDS.128 R4, [UR30+0x280] ;  /* 0x0002801eff047984 */ /* 0x000ea20008000c00 */
[----:B------:R-:W-:Y:S02]  /*2ad0*/  UIADD3 UR4, UPT, UPT, UR30, 0x248, URZ ;  /* 0x000002481e047890 */ /* 0x000fe4000fffe0ff */
[----:B------:R-:W-:Y:S01]  /*2ae0*/  UISETP.GE.AND UP0, UPT, UR39, 0x1, UPT ;  /* 0x000000012700788c */ /* 0x000fe2000bf06270 */
[----:B------:R-:W-:Y:S01]  /*2af0*/  @!PT LDS RZ, [RZ] ;  /* 0x00000000fffff984 */ /* 0x000fe20000000800 */
[----:B------:R-:W-:Y:S01]  /*2b00*/  @!PT LDS RZ, [RZ] ;  /* 0x00000000fffff984 */ /* 0x000fe20000000800 */
[----:B------:R-:W-:Y:S01]  /*2b10*/  @!PT LDS RZ, [RZ] ;  /* 0x00000000fffff984 */ /* 0x000fe20000000800 */
[----:B------:R-:W-:Y:S01]  /*2b20*/  @!PT LDS RZ, [RZ] ;  /* 0x00000000fffff984 */ /* 0x000fe20000000800 */
[----:B------:R3:W-:Y:S06]  /*2b30*/  MEMBAR.ALL.CTA ;  /* 0x0000000000007992 */ /* 0x0007ec0000008000 */
[----:B---3--:R-:W3:Y:S01]  /*2b40*/  FENCE.VIEW.ASYNC.S ;  /* 0x00000000000073c6 */ /* 0x008ee20000000000 */
[----:B------:R-:W-:-:S09]  /*2b50*/  UPRMT UR4, URZ, 0x654, UR4 ;  /* 0x00000654ff047896 */ /* 0x000fd20008000004 */
[----:B---3--:R-:W-:Y:S01]  /*2b60*/  SYNCS.ARRIVE.TRANS64.RED.A1T0 RZ, [UR4], RZ ;  /* 0x000000ffffff79a7 */ /* 0x008fe20008100404 */
[----:B--2---:R-:W-:-:S13]  /*2b70*/  LOP3.LUT P0, RZ, R6, 0x1, RZ, 0xc0, !PT ;  /* 0x0000000106ff7812 */ /* 0x004fda000780c0ff */
[----:B------:R-:W-:Y:S01]  /*2b80*/  VOTEU.ANY UP1, P0 ;  /* 0x0000000000ff7886 */ /* 0x000fe20000020100 */
[----:B------:R-:W-:-:S13]  /*2b90*/  PLOP3.LUT P0, PT, PT, PT, UP1, 0x80, 0x8 ;  /* 0x000000000008781c */ /* 0x000fda0003f0f018 */
[----:B-1----:R-:W-:Y:S02]  /*2ba0*/  @P0 MOV R0, R4 ;  /* 0x0000000400000202 */ /* 0x002fe40000000f00 */
[----:B------:R-:W-:Y:S02]  /*2bb0*/  @P0 LOP3.LUT R4, R5, 0xffff, RZ, 0xc0, !PT ;  /* 0x0000ffff05040812 */ /* 0x000fe400078ec0ff */
[----:B------:R-:W-:Y:S02]  /*2bc0*/  @P0 R2UR UR6, R0 ;  /* 0x00000000000602ca */ /* 0x000fe400000e0000 */
[----:B------:R-:W-:-:S11]  /*2bd0*/  @P0 R2UR UR5, R4 ;  /* 0x00000000040502ca */ /* 0x000fd600000e0000 */
[----:B------:R-:W-:Y:S02]  /*2be0*/  @UP1 UMOV UR53, UR6 ;  /* 0x0000000600351c82 */ /* 0x000fe40008000000 */
[----:B------:R-:W-:Y:S01]  /*2bf0*/  @UP1 UMOV UR52, UR5 ;  /* 0x0000000500341c82 */ /* 0x000fe20008000000 */
[----:B------:R-:W-:Y:S05]  /*2c00*/  BRA.U !UP0, `(.L_x_31) ;  /* 0x0000000108d47547 */ /* 0x000fea000b800000 */
[----:B------:R-:W1:Y:S01]  /*2c10*/  LDCU.128 UR16, c[0x0][0xc10] ;  /* 0x00018200ff1077ac */ /* 0x000e620008000c00 */
[----:B------:R-:W2:Y:S01]  /*2c20*/  LDCU UR20, c[0x0][0xc20] ;  /* 0x00018400ff1477ac */ /* 0x000ea20008000800 */
[----:B------:R-:W3:Y:S01]  /*2c30*/  LDCU UR13, c[0x0][0xc0c] ;  /* 0x00018180ff0d77ac */ /* 0x000ee20008000800 */
[----:B------:R-:W4:Y:S01]  /*2c40*/  LDCU.64 UR14, c[0x0][0xc28] ;  /* 0x00018500ff0e77ac */ /* 0x000f220008000a00 */
[----:B------:R-:W-:Y:S02]  /*2c50*/  UISETP.NE.AND UP3, UPT, UR39, 0x1, UPT ;  /* 0x000000012700788c */ /* 0x000fe4000bf65270 */
[----:B-1----:R-:W-:Y:S02]  /*2c60*/  UIMAD.WIDE.U32 UR4, UR57, UR19, URZ ;  /* 0x00000013390472a5 */ /* 0x002fe4000f8e00ff */
[----:B------:R-:W-:Y:S02]  /*2c70*/  UIMAD.WIDE.U32 UR6, UR58, UR16, URZ ;  /* 0x000000103a0672a5 */ /* 0x000fe4000f8e00ff */
[----:B------:R-:W-:-:S02]  /*2c80*/  UISETP.NE.AND UP0, UPT, UR18, 0x1, UPT ;  /* 0x000000011200788c */ /* 0x000fc4000bf05270 */
[----:B------:R-:W-:Y:S01]  /*2c90*/  UIMAD.WIDE.U32 UR10, UR52, UR19, URZ ;  /* 0x00000013340a72a5 */ /* 0x000fe2000f8e00ff */
[----:B------:R-:W-:Y:S01]  /*2ca0*/  UMOV UR4, UR5 ;  /* 0x0000000500047c82 */ /* 0x000fe20008000000 */
[----:B---3--:R-:W-:Y:S02]  /*2cb0*/  UISETP.NE.AND UP2, UPT, UR13, 0x1, UPT ;  /* 0x000000010d00788c */ /* 0x008fe4000bf45270 */
[----:B--2---:R-:W-:Y:S02]  /*2cc0*/  USHF.R.U32.HI UR5, URZ, UR20, UR4 ;  /* 0x00000014ff057299 */ /* 0x004fe40008011604 */
[----:B------:R-:W-:Y:S01]  /*2cd0*/  UIMAD.WIDE.U32 UR8, UR53, UR16, URZ ;  /* 0x00000010350872a5 */ /* 0x000fe2000f8e00ff */
[----:B------:R-:W-:Y:S01]  /*2ce0*/  UMOV UR4, UR7 ;  /* 0x0000000700047c82 */ /* 0x000fe20008000000 */
[----:B------:R-:W-:Y:S02]  /*2cf0*/  USEL UR5, UR57, UR5, !UP0 ;  /* 0x0000000539057287 */ /* 0x000fe4000c000000 */
[----:B------:R-:W-:-:S02]  /*2d00*/  USHF.R.U32.HI UR4, URZ, UR17, UR4 ;  /* 0x00000011ff047299 */ /* 0x000fc40008011604 */
[----:B----4-:R-:W-:Y:S02]  /*2d10*/  UIMAD.WIDE.U32 UR6, UR5, UR14, URZ ;  /* 0x0000000e050672a5 */ /* 0x010fe4000f8e00ff */
[----:B------:R-:W-:Y:S01]  /*2d20*/  USEL UR12, UR58, UR4, !UP2 ;  /* 0x000000043a0c7287 */ /* 0x000fe2000d000000 */
[----:B------:R-:W-:Y:S02]  /*2d30*/  UMOV UR8, UR9 ;  /* 0x0000000900087c82 */ /* 0x000fe40008000000 */
[----:B------:R-:W-:Y:S01]  /*2d40*/  UMOV UR4, UR11 ;  /* 0x0000000b00047c82 */ /* 0x000fe20008000000 */
[----:B------:R-:W-:Y:S01]  /*2d50*/  UIMAD.WIDE.U32 UR10, UR12, UR14, URZ ;  /* 0x0000000e0c0a72a5 */ /* 0x000fe2000f8e00ff */
[----:B------:R-:W-:Y:S01]  /*2d60*/  UMOV UR6, UR7 ;  /* 0x0000000700067c82 */ /* 0x000fe20008000000 */
[----:B------:R-:W-:Y:S02]  /*2d70*/  USHF.R.U32.HI UR4, URZ, UR20, UR4 ;  /* 0x00000014ff047299 */ /* 0x000fe40008011604 */
[----:B------:R-:W-:-:S02]  /*2d80*/  @UP3 USHF.R.U32.HI UR5, URZ, UR15, UR6 ;  /* 0x0000000fff053299 */ /* 0x000fc40008011606 */
[----:B------:R-:W-:Y:S01]  /*2d90*/  USHF.R.U32.HI UR17, URZ, UR17, UR8 ;  /* 0x00000011ff117299 */ /* 0x000fe20008011608 */
[----:B------:R-:W-:Y:S01]  /*2da0*/  UMOV UR6, UR11 ;  /* 0x0000000b00067c82 */ /* 0x000fe20008000000 */
[----:B------:R-:W-:Y:S02]  /*2db0*/  USEL UR4, UR52, UR4, !UP0 ;  /* 0x0000000434047287 */ /* 0x000fe4000c000000 */
[----:B------:R-:W-:Y:S02]  /*2dc0*/  @UP3 USHF.R.U32.HI UR12, URZ, UR15, UR6 ;  /* 0x0000000fff0c3299 */ /* 0x000fe40008011606 */
[----:B------:R-:W-:Y:S02]  /*2dd0*/  UIMAD UR6, UR39, UR5, URZ ;  /* 0x00000005270672a4 */ /* 0x000fe4000f8e02ff */
[----:B------:R-:W-:Y:S02]  /*2de0*/  USEL UR5, UR53, UR17, !UP2 ;  /* 0x0000001135057287 */ /* 0x000fe4000d000000 */
[----:B------:R-:W-:-:S02]  /*2df0*/  UIMAD UR8, UR39, UR12, URZ ;  /* 0x0000000c270872a4 */ /* 0x000fc4000f8e02ff */
[----:B------:R-:W-:Y:S02]  /*2e00*/  UISETP.GE.AND UP0, UPT, UR4, UR6, UPT ;  /* 0x000000060400728c */ /* 0x000fe4000bf06270 */
[----:B------:R-:W-:Y:S02]  /*2e10*/  UIMAD.WIDE.U32 UR6, UR4, UR14, URZ ;  /* 0x0000000e040672a5 */ /* 0x000fe4000f8e00ff */
[----:B------:R-:W-:Y:S02]  /*2e20*/  UISETP.GE.OR UP0, UPT, UR5, UR8, UP0 ;  /* 0x000000080500728c */ /* 0x000fe40008706670 */
[----:B------:R-:W-:Y:S02]  /*2e30*/  UIMAD.WIDE.U32 UR8, UR5, UR14, URZ ;  /* 0x0000000e050872a5 */ /* 0x000fe4000f8e00ff */
[----:B------:R-:W-:Y:S01]  /*2e40*/  UIADD3 UR10, UPT, UPT, -UR4, URZ, URZ ;  /* 0x000000ff040a7290 */ /* 0x000fe2000fffe1ff */
[----:B------:R-:W-:Y:S02]  /*2e50*/  UMOV UR6, UR7 ;  /* 0x0000000700067c82 */ /* 0x000fe40008000000 */
[----:B------:R-:W-:-:S02]  /*2e60*/  USHF.R.U32.HI UR6, URZ, UR15, UR6 ;  /* 0x0000000fff067299 */ /* 0x000fc40008011606 */
[----:B------:R-:W-:Y:S02]  /*2e70*/  UIMAD UR10, UR18, UR10, UR52 ;  /* 0x0000000a120a72a4 */ /* 0x000fe4000f8e0234 */
[----:B------:R-:W-:Y:S01]  /*2e80*/  USEL UR6, UR4, UR6, !UP3 ;  /* 0x0000000604067287 */ /* 0x000fe2000d800000 */
[----:B------:R-:W-:Y:S01]  /*2e90*/  @!UP0 UMOV UR7, UR9 ;  /* 0x0000000900078c82 */ /* 0x000fe20008000000 */
[----:B------:R-:W-:Y:S02]  /*2ea0*/  UIADD3 UR9, UPT, UPT, -UR5, URZ, URZ ;  /* 0x000000ff05097290 */ /* 0x000fe4000fffe1ff */
[----:B------:R-:W-:Y:S02]  /*2eb0*/  @!UP0 USHF.R.U32.HI UR7, URZ, UR15, UR7 ;  /* 0x0000000fff078299 */ /* 0x000fe40008011607 */
[----:B------:R-:W-:Y:S02]  /*2ec0*/  UIADD3 UR8, UPT, UPT, -UR6, URZ, URZ ;  /* 0x000000ff06087290 */ /* 0x000fe4000fffe1ff */
[----:B------:R-:W-:-:S02]  /*2ed0*/  @!UP0 USEL UR7, UR5, UR7, !UP3 ;  /* 0x0000000705078287 */ /* 0x000fc4000d800000 */
[----:B------:R-:W-:Y:S02]  /*2ee0*/  UIMAD UR8, UR39, UR8, UR4 ;  /* 0x00000008270872a4 */ /* 0x000fe4000f8e0204 */
[----:B------:R-:W-:Y:S02]  /*2ef0*/  @!UP0 UIADD3 UR6, UPT, UPT, UR6, -UR7, URZ ;  /* 0x8000000706068290 */ /* 0x000fe4000fffe0ff */
[----:B------:R-:W-:Y:S02]  /*2f00*/  @!UP0 UIMAD UR7, UR8, UR12, UR7 ;  /* 0x0000000c080782a4 */ /* 0x000fe4000f8e0207 */
[----:B------:R-:W-:Y:S02]  /*2f10*/  @!UP0 UIMAD UR4, UR39, UR6, UR5 ;  /* 0x00000006270482a4 */ /* 0x000fe4000f8e0205 */
[----:B------:R-:W-:Y:S02]  /*2f20*/  UIMAD UR6, UR13, UR9, UR53 ;  /* 0x000000090d0672a4 */ /* 0x000fe4000f8e0235 */
[----:B------:R-:W-:Y:S01]  /*2f30*/  UIMAD UR52, UR4, UR18, UR10 ;  /* 0x00000012043472a4 */ /* 0x000fe2000f8e020a */
[----:B------:R-:W-:-:S02]  /*2f40*/  @!UP0 UMOV UR5, UR7 ;  /* 0x0000000700058c82 */ /* 0x000fc40008000000 */
[----:B------:R-:W-:-:S12]  /*2f50*/  UIMAD UR53, UR5, UR13, UR6 ;  /* 0x0000000d053572a4 */ /* 0x000fd8000f8e0206 */
.L_x_31:
        /* <DEDUP_REMOVED lines=20> */
.L_x_32:
[----:B------:R-:W-:Y:S02]  /*30a0*/  R2UR UR5, R132 ;  /* 0x00000000840572ca */ /* 0x000fe400000e0000 */
[----:B------:R-:W-:Y:S02]  /*30b0*/  R2UR UR4, R131 ;  /* 0x00000000830472ca */ /* 0x000fe400000e0000 */
[----:B------:R-:W-:Y:S02]  /*30c0*/  PLOP3.LUT P1, PT, PT, PT, PT, 0x80, 0x8 ;  /* 0x000000000008781c */ /* 0x000fe40003f2f070 */
[----:B------:R-:W-:-:S07]  /*30d0*/  LOP3.LUT R2, R2, 0x1, RZ, 0x3c, !PT ;  /* 0x0000000102027812 */ /* 0x000fce00078e3cff */
[----:B------:R-:W-:Y:S02]  /*30e0*/  UIADD3 UR47, UPT, UPT, UR53, UR5, URZ ;  /* 0x00000005352f7290 */ /* 0x000fe4000fffe0ff */
[----:B------:R-:W-:Y:S01]  /*30f0*/  UIADD3 UR44, UPT, UPT, UR52, UR4, URZ ;  /* 0x00000004342c7290 */ /* 0x000fe2000fffe0ff */
[----:B------:R-:W-:Y:S11]  /*3100*/  BRA.U UP1, `(.L_x_33) ;  /* 0xffffffe501c47547 */ /* 0x000ff6000b83ffff */
[----:B------:R-:W-:Y:S01]  /*3110*/  UIADD3 UR30, UPT, UPT, UR30, 0x110, URZ ;  /* 0x000001101e1e7890 */ /* 0x000fe2000fffe0ff */
[----:B------:R-:W-:-:S03]  /*3120*/  MOV R2, UR29 ;  /* 0x0000001d00027c02 */ /* 0x000fc60008000f00 */
[----:B------:R-:W-:Y:S01]  /*3130*/  ULEA UR4, UR31, UR30, 0x3 ;  /* 0x0000001e1f047291 */ /* 0x000fe2000f8e18ff */
[----:B------:R-:W-:-:S08]  /*3140*/  SHF.L.U32 R2, R2, 0x1f, RZ ;  /* 0x0000001f02027819 */ /* 0x000fd000000006ff */
[----:B------:R-:W1:Y:S02]  /*3150*/  SYNCS.PHASECHK.TRANS64.TRYWAIT P0, [UR4], R2 ;  /* 0x00000002ff0075a7 */ /* 0x000e640008001104 */
[----:B-1----:R-:W-:Y:S05]  /*3160*/  @!P0 BRA `(.L_x_34) ;  /* 0x0000006400408947 */ /* 0x002fea0003800000 */
.L_x_125:
[----:B------:R-:W-:-:S04]  /*3170*/  UIADD3 UR4, UPT, UPT, UR31, 0x1, URZ ;  /* 0x000000011f047890 */ /* 0x000fc8000fffe0ff */
[----:B------:R-:W-:-:S04]  /*3180*/  UISETP.NE.AND UP0, UPT, UR4, 0x22, UPT ;  /* 0x000000220400788c */ /* 0x000fc8000bf05270 */
[----:B------:R-:W-:Y:S02]  /*3190*/  USEL UR5, URZ, 0x1, UP0 ;  /* 0x00000001ff057887 */ /* 0x000fe40008000000 */
[----:B------:R-:W-:Y:S02]  /*31a0*/  USEL UR4, UR4, URZ, UP0 ;  /* 0x000000ff04047287 */ /* 0x000fe40008000000 */
[----:B------:R-:W-:Y:S02]  /*31b0*/  ULOP3.LUT UR6, UR29, UR5, URZ, 0x3c, !UPT ;  /* 0x000000051d067292 */ /* 0x000fe4000f8e3cff */
[----:B------:R-:W-:-:S04]  /*31c0*/  ULEA UR5, UR4, UR30, 0x3 ;  /* 0x0000001e04057291 */ /* 0x000fc8000f8e18ff */
[----:B-1----:R-:W-:-:S04]  /*31d0*/  MOV R2, UR6 ;  /* 0x0000000600027c02 */ /* 0x002fc80008000f00 */
[----:B------:R-:W-:-:S04]  /*31e0*/  SHF.L.U32 R2, R2, 0x1f, RZ ;  /* 0x0000001f02027819 */ /* 0x000fc800000006ff */
[----:B------:R-:W1:Y:S02]  /*31f0*/  SYNCS.PHASECHK.TRANS64.TRYWAIT P0, [UR5], R2 ;  /* 0x00000002ff0075a7 */ /* 0x000e640008001105 */
[----:B-1----:R-:W-:Y:S05]  /*3200*/  @!P0 BRA `(.L_x_35) ;  /* 0x0000006400308947 */ /* 0x002fea0003800000 */
.L_x_127:
        /* <DEDUP_REMOVED lines=10> */
.L_x_129:
        /* <DEDUP_REMOVED lines=10> */
.L_x_131:
        /* <DEDUP_REMOVED lines=10> */
.L_x_133:
        /* <DEDUP_REMOVED lines=10> */
.L_x_135:
        /* <DEDUP_REMOVED lines=10> */
.L_x_137:
        /* <DEDUP_REMOVED lines=10> */
.L_x_139:
        /* <DEDUP_REMOVED lines=10> */
.L_x_141:
        /* <DEDUP_REMOVED lines=10> */
.L_x_143:
        /* <DEDUP_REMOVED lines=10> */
.L_x_145:
        /* <DEDUP_REMOVED lines=10> */
.L_x_147:
        /* <DEDUP_REMOVED lines=10> */
.L_x_149:
        /* <DEDUP_REMOVED lines=10> */
.L_x_151:
        /* <DEDUP_REMOVED lines=10> */
.L_x_153:
        /* <DEDUP_REMOVED lines=10> */
.L_x_155:
        /* <DEDUP_REMOVED lines=10> */
.L_x_157:
        /* <DEDUP_REMOVED lines=10> */
.L_x_159:
        /* <DEDUP_REMOVED lines=10> */
.L_x_161:
        /* <DEDUP_REMOVED lines=10> */
.L_x_163:
        /* <DEDUP_REMOVED lines=10> */
.L_x_165:
        /* <DEDUP_REMOVED lines=10> */
.L_x_167:
        /* <DEDUP_REMOVED lines=10> */
.L_x_169:
        /* <DEDUP_REMOVED lines=10> */
.L_x_171:
        /* <DEDUP_REMOVED lines=10> */
.L_x_173:
        /* <DEDUP_REMOVED lines=10> */
.L_x_175:
        /* <DEDUP_REMOVED lines=10> */
.L_x_177:
        /* <DEDUP_REMOVED lines=10> */
.L_x_179:
        /* <DEDUP_REMOVED lines=10> */
.L_x_181:
        /* <DEDUP_REMOVED lines=10> */
.L_x_183:
        /* <DEDUP_REMOVED lines=10> */
.L_x_185:
        /* <DEDUP_REMOVED lines=10> */
.L_x_187:
        /* <DEDUP_REMOVED lines=10> */
.L_x_189:
[----:B------:R-:W-:-:S04]  /*4570*/  UIADD3 UR4, UPT, UPT, UR4, 0x1, URZ ;  /* 0x0000000104047890 */ /* 0x000fc8000fffe0ff */
[----:B------:R-:W-:-:S04]  /*4580*/  UISETP.NE.AND UP0, UPT, UR4, 0x22, UPT ;  /* 0x000000220400788c */ /* 0x000fc8000bf05270 */
[----:B------:R-:W-:Y:S02]  /*4590*/  USEL UR5, URZ, 0x1, UP0 ;  /* 0x00000001ff057887 */ /* 0x000fe40008000000 */
[----:B------:R-:W-:Y:S02]  /*45a0*/  USEL UR4, UR4, URZ, UP0 ;  /* 0x000000ff04047287 */ /* 0x000fe40008000000 */
[----:B------:R-:W-:Y:S02]  /*45b0*/  ULOP3.LUT UR5, UR6, UR5, URZ, 0x3c, !UPT ;  /* 0x0000000506057292 */ /* 0x000fe4000f8e3cff */
[----:B------:R-:W-:-:S04]  /*45c0*/  ULEA UR4, UR4, UR30, 0x3 ;  /* 0x0000001e04047291 */ /* 0x000fc8000f8e18ff */
[----:B-1----:R-:W-:Y:S02]  /*45d0*/  IMAD.U32 R2, RZ, RZ, UR5 ;  /* 0x00000005ff027e24 */ /* 0x002fe4000f8e00ff */
[----:B------:R-:W-:-:S03]  /*45e0*/  MOV R0, UR4 ;  /* 0x0000000400007c02 */ /* 0x000fc60008000f00 */
[----:B------:R-:W-:-:S07]  /*45f0*/  SHF.L.U32 R2, R2, 0x1f, RZ ;  /* 0x0000001f02027819 */ /* 0x000fce00000006ff */
.L_x_67:
[----:B-1----:R1:W2:Y:S02]  /*4600*/  SYNCS.PHASECHK.TRANS64.TRYWAIT P0, [R0+URZ], R2 ;  /* 0x00000002000075a7 */ /* 0x0022a400080011ff */
[----:B--2---:R-:W-:Y:S05]  /*4610*/  @!P0 NANOSLEEP.SYNCS 0x989680 ;  /* 0x009896800000895d */ /* 0x004fea0003900000 */
[----:B------:R-:W2:Y:S02]  /*4620*/  @!P0 SYNCS.PHASECHK.TRANS64 P0, [R0+URZ], R2 ;  /* 0x00000002000085a7 */ /* 0x000ea400080010ff */
[----:B--2---:R-:W-:Y:S05]  /*4630*/  @P0 EXIT ;  /* 0x000000000000094d */ /* 0x004fea0003800000 */
[----:B------:R-:W-:Y:S05]  /*4640*/  BRA `(.L_x_67) ;  /* 0xfffffffc00ec7947 */ /* 0x000fea000383ffff */
.L_x_17:
[----:B------:R-:W2:Y:S02]  /*4650*/  S2UR UR4, SR_CgaCtaId ;  /* 0x00000000000479c3 */ /* 0x000ea40000008800 */
[----:B--2---:R-:W-:-:S04]  /*4660*/  UISETP.NE.AND UP0, UPT, UR4, URZ, UPT ;  /* 0x000000ff0400728c */ /* 0x004fc8000bf05270 */
[----:B------:R-:W-:-:S09]  /*4670*/  UISETP.NE.OR UP0, UPT, UR15, 0x1, UP0 ;  /* 0x000000010f00788c */ /* 0x000fd20008705670 */
[----:B------:R-:W-:Y:S05]  /*4680*/  BRA.U UP0, `(.L_x_68) ;  /* 0x0000000100b47547 */ /* 0x000fea000b800000 */
[----:B------:R-:W2:Y:S01]  /*4690*/  S2UR UR5, SR_CgaCtaId ;  /* 0x00000000000579c3 */ /* 0x000ea20000008800 */
[----:B------:R-:W-:Y:S01]  /*46a0*/  UMOV UR4, 0x400 ;  /* 0x0000040000047882 */ /* 0x000fe20000000000 */
[----:B------:R-:W-:Y:S01]  /*46b0*/  HFMA2 R3, -RZ, RZ, 0, 5.9604644775390625e-08 ;  /* 0x00000001ff037431 */ /* 0x000fe200000001ff */
[----:B------:R-:W-:Y:S01]  /*46c0*/  ISETP.NE.AND P0, PT, R0, RZ, PT ;  /* 0x000000ff0000720c */ /* 0x000fe20003f05270 */
[----:B------:R-:W-:Y:S01]  /*46d0*/  IMAD.MOV.U32 R8, RZ, RZ, RZ ;  /* 0x000000ffff087224 */ /* 0x000fe200078e00ff */
[----:B--2---:R-:W-:-:S04]  /*46e0*/  ULEA UR4, UR5, UR4, 0x18 ;  /* 0x0000000405047291 */ /* 0x004fc8000f8ec0ff */
[----:B------:R-:W-:Y:S02]  /*46f0*/  UIADD3 UR5, UPT, UPT, UR4, 0x248, URZ ;  /* 0x0000024804057890 */ /* 0x000fe4000fffe0ff */
[----:B------:R-:W-:Y:S02]  /*4700*/  UIADD3 UR8, UPT, UPT, UR4, 0x240, URZ ;  /* 0x0000024004087890 */ /* 0x000fe4000fffe0ff */
[----:B------:R-:W-:-:S12]  /*4710*/  UPRMT UR5, URZ, 0x654, UR5 ;  /* 0x00000654ff057896 */ /* 0x000fd80008000005 */
.L_x_71:
[----:B------:R-:W-:Y:S01]  /*4720*/  SHF.L.U32 R6, R3, 0x1f, RZ ;  /* 0x0000001f03067819 */ /* 0x000fe200000006ff */
[----:B------:R-:W-:Y:S02]  /*4730*/  IMAD.U32 R4, RZ, RZ, UR8 ;  /* 0x00000008ff047e24 */ /* 0x000fe4000f8e00ff */
[----:B------:R-:W-:Y:S01]  /*4740*/  @!P0 IMAD.MOV.U32 R5, RZ, RZ, 0x10 ;  /* 0x00000010ff058424 */ /* 0x000fe200078e00ff */
[----:B------:R-:W2:Y:S02]  /*4750*/  SYNCS.PHASECHK.TRANS64.TRYWAIT P1, [UR4+0x248], R6 ;  /* 0x00024806ff0075a7 */ /* 0x000ea40008021104 */
[----:B------:R-:W-:-:S04]  /*4760*/  PRMT R4, R0, 0x654, R4 ;  /* 0x0000065400047816 */ /* 0x000fc80000000004 */
[----:B------:R-:W-:Y:S01]  /*4770*/  SEL R2, R4, R2, !P0 ;  /* 0x0000000204027207 */ /* 0x000fe20004000000 */
[----:B--2---:R-:W-:Y:S06]  /*4780*/  @!P1 BRA `(.L_x_69) ;  /* 0x0000005800d09947 */ /* 0x004fec0003800000 */
.L_x_191:
[----:B------:R-:W-:Y:S01]  /*4790*/  UIADD3 UR6, UPT, UPT, UR4, 0x280, URZ ;  /* 0x0000028004067890 */ /* 0x000fe2000fffe0ff */
[----:B------:R3:W-:Y:S01]  /*47a0*/  @!P0 SYNCS.ARRIVE.TRANS64.RED RZ, [R2+URZ], R5 ;  /* 0x0000000502ff89a7 */ /* 0x0007e200080004ff */
[----:B------:R-:W-:Y:S01]  /*47b0*/  UIADD3 UR7, UPT, UPT, UR4, 0x240, URZ ;  /* 0x0000024004077890 */ /* 0x000fe2000fffe0ff */
[----:B------:R-:W-:-:S08]  /*47c0*/  LOP3.LUT R3, R3, 0x1, RZ, 0x3c, !PT ;  /* 0x0000000103037812 */ /* 0x000fd000078e3cff */
[----:B------:R-:W-:Y:S06]  /*47d0*/  UGETNEXTWORKID.BROADCAST [UR6], [UR7] ;  /* 0x00000000060073ca */ /* 0x000fec0008000100 */
[----:B---3--:R-:W-:-:S04]  /*47e0*/  SHF.L.U32 R5, R8, 0x1f, RZ ;  /* 0x0000001f08057819 */ /* 0x008fc800000006ff */
[----:B------:R-:W3:Y:S02]  /*47f0*/  SYNCS.PHASECHK.TRANS64.TRYWAIT P1, [UR4+0x240], R5 ;  /* 0x00024005ff0075a7 */ /* 0x000ee40008021104 */
[----:B---3--:R-:W-:Y:S05]  /*4800*/  @!P1 BRA `(.L_x_70) ;  /* 0x0000005800c89947 */ /* 0x008fea0003800000 */
.L_x_193:
[----:B--2---:R-:W2:Y:S01]  /*4810*/  LDS.128 R4, [UR4+0x280] ;  /* 0x00028004ff047984 */ /* 0x004ea20008000c00 */
[----:B------:R-:W-:Y:S01]  /*4820*/  LOP3.LUT R8, R8, 0x1, RZ, 0x3c, !PT ;  /* 0x0000000108087812 */ /* 0x000fe200078e3cff */
[----:B------:R-:W-:Y:S01]  /*4830*/  @!PT LDS RZ, [RZ] ;  /* 0x00000000fffff984 */ /* 0x000fe20000000800 */
[----:B------:R-:W-:Y:S01]  /*4840*/  @!PT LDS RZ, [RZ] ;  /* 0x00000000fffff984 */ /* 0x000fe20000000800 */
[----:B------:R-:W-:Y:S01]  /*4850*/  @!PT LDS RZ, [RZ] ;  /* 0x00000000fffff984 */ /* 0x000fe20000000800 */
[----:B------:R-:W-:Y:S01]  /*4860*/  @!PT LDS RZ, [RZ] ;  /* 0x00000000fffff984 */ /* 0x000fe20000000800 */
[----:B------:R3:W-:Y:S06]  /*4870*/  MEMBAR.ALL.CTA ;  /* 0x0000000000007992 */ /* 0x0007ec0000008000 */
[----:B---3--:R-:W3:Y:S02]  /*4880*/  FENCE.VIEW.ASYNC.S ;  /* 0x00000000000073c6 */ /* 0x008ee40000000000 */
[----:B---3--:R-:W-:Y:S01]  /*4890*/  SYNCS.ARRIVE.TRANS64.RED.A1T0 RZ, [UR5], RZ ;  /* 0x000000ffffff79a7 */ /* 0x008fe20008100405 */
[----:B--2---:R-:W-:-:S13]  /*48a0*/  LOP3.LUT P1, RZ, R6, 0x1, RZ, 0xc0, !PT ;  /* 0x0000000106ff7812 */ /* 0x004fda000782c0ff */
[----:B------:R-:W-:Y:S05]  /*48b0*/  @P1 BRA `(.L_x_71) ;  /* 0xfffffffc00981947 */ /* 0x000fea000383ffff */
[----:B------:R-:W-:-:S04]  /*48c0*/  SHF.L.U32 R0, R3, 0x1f, RZ ;  /* 0x0000001f03007819 */ /* 0x000fc800000006ff */
[----:B------:R-:W2:Y:S02]  /*48d0*/  SYNCS.PHASECHK.TRANS64 P0, [UR4+0x248], R0 ;  /* 0x00024800ff0075a7 */ /* 0x000ea40008001004 */
[----:B-12---:R-:W-:Y:S05]  /*48e0*/  @P0 EXIT ;  /* 0x000000000000094d */ /* 0x006fea0003800000 */
[----:B------:R-:W-:-:S07]  /*48f0*/  MOV R0, UR4 ;  /* 0x0000000400007c02 */ /* 0x000fce0008000f00 */
.L_x_72:
[----:B-1----:R-:W-:-:S04]  /*4900*/  SHF.L.U32 R2, R3, 0x1f, RZ ;  /* 0x0000001f03027819 */ /* 0x002fc800000006ff */
[----:B------:R1:W2:Y:S03]  /*4910*/  SYNCS.PHASECHK.TRANS64.TRYWAIT P0, [R0+URZ+0x248], R2 ;  /* 0x00024802000075a7 */ /* 0x0002a600080011ff */
[----:B--2---:R-:W-:Y:S05]  /*4920*/  @!P0 NANOSLEEP.SYNCS 0x989680 ;  /* 0x009896800000895d */ /* 0x004fea0003900000 */
[----:B------:R-:W2:Y:S02]  /*4930*/  @!P0 SYNCS.PHASECHK.TRANS64 P0, [R0+URZ+0x248], R2 ;  /* 0x00024802000085a7 */ /* 0x000ea400080010ff */
[----:B--2---:R-:W-:Y:S05]  /*4940*/  @P0 EXIT ;  /* 0x000000000000094d */ /* 0x004fea0003800000 */
[----:B------:R-:W-:Y:S05]  /*4950*/  BRA `(.L_x_72) ;  /* 0xfffffffc00e87947 */ /* 0x000fea000383ffff */
.L_x_68:
[----:B------:R-:W-:-:S09]  /*4960*/  UISETP.NE.AND UP0, UPT, UR15, URZ, UPT ;  /* 0x000000ff0f00728c */ /* 0x000fd2000bf05270 */
[----:B------:R-:W-:Y:S05]  /*4970*/  BRA.U UP0, `(.L_x_73) ;  /* 0x0000000d001c7547 */ /* 0x000fea000b800000 */
[----:B------:R-:W2:Y:S01]  /*4980*/  S2UR UR7, SR_CgaCtaId ;  /* 0x00000000000779c3 */ /* 0x000ea20000008800 */
[----:B------:R-:W-:Y:S01]  /*4990*/  UMOV UR4, 0x40 ;  /* 0x0000004000047882 */ /* 0x000fe20000000000 */
[----:B------:R-:W-:Y:S01]  /*49a0*/  NOP ;  /* 0x0000000000007918 */ /* 0x000fe20000000000 */
[----:B------:R-:W-:Y:S01]  /*49b0*/  UMOV UR6, 0x400 ;  /* 0x0000040000067882 */ /* 0x000fe20000000000 */
[----:B--2---:R-:W-:Y:S02]  /*49c0*/  ULEA UR5, UR7, UR4, 0x18 ;  /* 0x0000000407057291 */ /* 0x004fe4000f8ec0ff */
[----:B------:R-:W-:-:S07]  /*49d0*/  ULEA UR6, UR7, UR6, 0x18 ;  /* 0x0000000607067291 */ /* 0x000fce000f8ec0ff */
[----:B------:R-:W2:Y:S02]  /*49e0*/  LDS.U8 R0, [UR5+0x1c] ;  /* 0x00001c05ff007984 */ /* 0x000ea40008000000 */
[----:B--2---:R-:W-:-:S13]  /*49f0*/  ISETP.NE.AND P0, PT, R0, RZ, PT ;  /* 0x000000ff0000720c */ /* 0x004fda0003f05270 */
[----:B------:R-:W-:Y:S05]  /*4a00*/  @P0 BRA `(.L_x_74) ;  /* 0x0000000000580947 */ /* 0x000fea0003800000 */
[----:B------:R-:W-:-:S13]  /*4a10*/  ELECT P0, URZ, PT ;  /* 0x0000000000ff782f */ /* 0x000fda0003800000 */
[----:B------:R-:W-:Y:S05]  /*4a20*/  @!P0 BRA `(.L_x_75) ;  /* 0x0000000000608947 */ /* 0x000fea0003800000 */
[----:B------:R-:W-:Y:S01]  /*4a30*/  UMOV UR4, 0x10 ;  /* 0x0000001000047882 */ /* 0x000fe20000000000 */
[----:B------:R-:W-:Y:S01]  /*4a40*/  HFMA2 R0, -RZ, RZ, 0, 5.9604644775390625e-08 ;  /* 0x00000001ff007431 */ /* 0x000fe200000001ff */
[----:B------:R-:W-:-:S03]  /*4a50*/  MOV R2, 0xffff ;  /* 0x0000ffff00027802 */ /* 0x000fc60000000f00 */
[----:B------:R-:W-:Y:S04]  /*4a60*/  DEPBAR.LE SB2, 0x36 ;  /* 0x0000ad800000791a */ /* 0x000fe80000000000 */
[----:B------:R-:W2:Y:S02]  /*4a70*/  UTCATOMSWS.FIND_AND_SET.ALIGN UP0, UR4, UR4 ;  /* 0x00000004000475e3 */ /* 0x000ea40008000800 */
[----:B--2---:R-:W-:Y:S01]  /*4a80*/  MOV R3, UR4 ;  /* 0x0000000400037c02 */ /* 0x004fe20008000f00 */
[----:B------:R-:W-:Y:S06]  /*4a90*/  BRA.U UP0, `(.L_x_76) ;  /* 0x0000000100187547 */ /* 0x000fec000b800000 */
.L_x_77:
[----:B------:R-:W-:Y:S05]  /*4aa0*/  NANOSLEEP 0x64 ;  /* 0x000000640000795d */ /* 0x000fea0003800000 */
[----:B------:R-:W-:-:S05]  /*4ab0*/  UMOV UR4, 0x10 ;  /* 0x0000001000047882 */ /* 0x000fca0000000000 */
[----:B------:R-:W-:Y:S04]  /*4ac0*/  DEPBAR.LE SB2, 0x36 ;  /* 0x0000ad800000791a */ /* 0x000fe80000000000 */
[----:B------:R-:W2:Y:S02]  /*4ad0*/  UTCATOMSWS.FIND_AND_SET.ALIGN UP0, UR4, UR4 ;  /* 0x00000004000475e3 */ /* 0x000ea40008000800 */
[----:B--2---:R-:W-:Y:S01]  /*4ae0*/  MOV R3, UR4 ;  /* 0x0000000400037c02 */ /* 0x004fe20008000f00 */
[----:B------:R-:W-:Y:S05]  /*4af0*/  BRA.U !UP0, `(.L_x_77) ;  /* 0xfffffffd08e87547 */ /* 0x000fea000b83ffff */
.L_x_76:
[-C--:B------:R-:W-:Y:S02]  /*4b00*/  SHF.L.U32 R2, R2, R3.reuse, RZ ;  /* 0x0000000302027219 */ /* 0x080fe400000006ff */
[----:B------:R-:W-:Y:S01]  /*4b10*/  SHF.L.U32 R0, R0, R3, RZ ;  /* 0x0000000300007219 */ /* 0x000fe200000006ff */
[----:B------:R-:W-:Y:S02]  /*4b20*/  IMAD.SHL.U32 R3, R3, 0x20, RZ ;  /* 0x0000002003037824 */ /* 0x000fe400078e00ff */
[----:B------:R2:W-:Y:S04]  /*4b30*/  ATOMS.OR RZ, [UR5+0x14], R2 ;  /* 0x00001402ffff798c */ /* 0x0005e8000b000005 */
[----:B------:R2:W-:Y:S04]  /*4b40*/  ATOMS.OR RZ, [UR5+0x18], R0 ;  /* 0x00001800ffff798c */ /* 0x0005e8000b000005 */
[----:B------:R2:W-:Y:S01]  /*4b50*/  STS [UR6+0x290], R3 ;  /* 0x00029003ff007988 */ /* 0x0005e20008000806 */
[----:B------:R-:W-:Y:S05]  /*4b60*/  BRA `(.L_x_75) ;  /* 0x0000000000107947 */ /* 0x000fea0003800000 */
.L_x_74:
[----:B------:R-:W-:Y:S02]  /*4b70*/  MOV R0, 0xffffffff ;  /* 0xffffffff00007802 */ /* 0x000fe40000000f00 */
[----:B------:R-:W-:-:S03]  /*4b80*/  MOV R2, 0x4bb0 ;  /* 0x00004bb000027802 */ /* 0x000fc60000000f00 */
[----:B------:R2:W-:Y:S04]  /*4b90*/  STS [UR6+0x290], R0 ;  /* 0x00029000ff007988 */ /* 0x0005e80008000806 */
[----:B-12--5:R-:W-:Y:S05]  /*4ba0*/  CALL.REL.NOINC `($__internal_1_$__cuda_sm10x_tcgen05_guardrail_trap_phase_invalid_during_alloc) ;  /* 0x0000005c00087944 */ /* 0x026fea0003c00000 */
.L_x_75:
[----:B------:R-:W-:Y:S05]  /*4bb0*/  WARPSYNC.ALL ;  /* 0x0000000000007948 */ /* 0x000fea0003800000 */
[----:B------:R-:W3:Y:S01]  /*4bc0*/  S2UR UR4, SR_CgaCtaId ;  /* 0x00000000000479c3 */ /* 0x000ee20000008800 */
[----:B------:R-:W-:Y:S01]  /*4bd0*/  UMOV UR15, 0x400 ;  /* 0x00000400000f7882 */ /* 0x000fe20000000000 */
[----:B------:R-:W-:-:S06]  /*4be0*/  NOP ;  /* 0x0000000000007918 */ /* 0x000fcc0000000000 */
[----:B------:R-:W-:Y:S06]  /*4bf0*/  BAR.ARV 0x6, 0xa0 ;  /* 0x0182800000007b1d */ /* 0x000fec0000002000 */
[----:B------:R-:W4:Y:S01]  /*4c00*/  LDCU UR5, c[0x0][0x394] ;  /* 0x00007280ff0577ac */ /* 0x000f220008000800 */
[----:B------:R-:W-:Y:S01]  /*4c10*/  IMAD.MOV.U32 R8, RZ, RZ, 0x1 ;  /* 0x00000001ff087424 */ /* 0x000fe200078e00ff */
[----:B------:R-:W1:Y:S01]  /*4c20*/  LDCU UR6, c[0x0][0x394] ;  /* 0x00007280ff0677ac */ /* 0x000e620008000800 */
[----:B------:R-:W-:Y:S01]  /*4c30*/  UMOV UR18, URZ ;  /* 0x000000ff00127c82 */ /* 0x000fe20008000000 */
[----:B------:R-:W-:Y:S01]  /*4c40*/  UMOV UR12, URZ ;  /* 0x000000ff000c7c82 */ /* 0x000fe20008000000 */
[----:B---3--:R-:W-:Y:S01]  /*4c50*/  ULEA UR15, UR4, UR15, 0x18 ;  /* 0x0000000f040f7291 */ /* 0x008fe2000f8ec0ff */
[----:B------:R-:W-:Y:S01]  /*4c60*/  UMOV UR20, 0x0 ;  /* 0x0000000000147882 */ /* 0x000fe20000000000 */
[----:B------:R-:W-:-:S02]  /*4c70*/  UMOV UR21, 0x8118010 ;  /* 0x0811801000157882 */ /* 0x000fc40000000000 */
[----:B------:R-:W-:Y:S02]  /*4c80*/  UIADD3 UR17, UPT, UPT, UR15, 0x4600, URZ ;  /* 0x000046000f117890 */ /* 0x000fe4000fffe0ff */
[----:B----4-:R-:W-:-:S03]  /*4c90*/  UIADD3 UR5, UPT, UPT, UR5, 0x1f, URZ ;  /* 0x0000001f05057890 */ /* 0x010fc6000fffe0ff */
[----:B------:R-:W2:Y:S01]  /*4ca0*/  LDS R9, [UR15+0x290] ;  /* 0x0002900fff097984 */ /* 0x000ea20008000800 */
[----:B------:R-:W-:Y:S02]  /*4cb0*/  USHF.R.U32.HI UR17, URZ, 0x4, UR17 ;  /* 0x00000004ff117899 */ /* 0x000fe40008011611 */
[----:B------:R-:W-:Y:S02]  /*4cc0*/  USHF.R.S32.HI UR4, URZ, 0x1f, UR5 ;  /* 0x0000001fff047899 */ /* 0x000fe40008011405 */
[----:B------:R-:W-:Y:S02]  /*4cd0*/  ULOP3.LUT UR17, UR17, 0x3fff, URZ, 0xc0, !UPT ;  /* 0x00003fff11117892 */ /* 0x000fe4000f8ec0ff */
[----:B------:R-:W-:Y:S02]  /*4ce0*/  ULEA.HI UR4, UR4, UR5, URZ, 0x5 ;  /* 0x0000000504047291 */ /* 0x000fe4000f8f28ff */
[----:B------:R-:W-:Y:S02]  /*4cf0*/  UIADD3 UR5, UPT, UPT, UR15, 0x26600, URZ ;  /* 0x000266000f057890 */ /* 0x000fe4000fffe0ff */
[----:B------:R-:W-:-:S02]  /*4d00*/  USHF.R.S32.HI UR22, URZ, 0x5, UR4 ;  /* 0x00000005ff167899 */ /* 0x000fc40008011404 */
[----:B------:R-:W-:Y:S02]  /*4d10*/  UIADD3 UR4, UPT, UPT, UR15, 0x248, URZ ;  /* 0x000002480f047890 */ /* 0x000fe4000fffe0ff */
[----:B------:R-:W-:Y:S02]  /*4d20*/  UISETP.LT.AND UP0, UPT, UR22, 0x1, UPT ;  /* 0x000000011600788c */ /* 0x000fe4000bf01270 */
[----:B------:R-:W-:Y:S02]  /*4d30*/  USHF.R.U32.HI UR5, URZ, 0x4, UR5 ;  /* 0x00000004ff057899 */ /* 0x000fe40008011605 */
[----:B------:R-:W-:Y:S02]  /*4d40*/  USEL UR24, UR22, 0x1, !UP0 ;  /* 0x0000000116187887 */ /* 0x000fe4000c000000 */
[----:B------:R-:W-:Y:S02]  /*4d50*/  UPRMT UR23, URZ, 0x654, UR4 ;  /* 0x00000654ff177896 */ /* 0x000fe40008000004 */
[----:B------:R-:W-:-:S02]  /*4d60*/  ULOP3.LUT UR16, UR5, 0x3fff, URZ, 0xc0, !UPT ;  /* 0x00003fff05107892 */ /* 0x000fc4000f8ec0ff */
[----:B------:R-:W-:Y:S02]  /*4d70*/  UIADD3 UR24, UPT, UPT, -UR24, URZ, URZ ;  /* 0x000000ff18187290 */ /* 0x000fe4000fffe1ff */
[----:B-1----:R-:W-:Y:S01]  /*4d80*/  UISETP.GE.AND UP4, UPT, UR6, 0x1, UPT ;  /* 0x000000010600788c */ /* 0x002fe2000bf86270 */
[C---:B--2---:R-:W-:Y:S01]  /*4d90*/  VIADD R3, R9.reuse, 0x40 ;  /* 0x0000004009037836 */ /* 0x044fe20000000000 */
[----:B------:R-:W-:-:S04]  /*4da0*/  LOP3.LUT R2, R9, 0xffff, RZ, 0xc0, !PT ;  /* 0x0000ffff09027812 */ /* 0x000fc800078ec0ff */
[----:B------:R-:W-:-:S05]  /*4db0*/  LOP3.LUT R3, R3, 0xffff, RZ, 0xc0, !PT ;  /* 0x0000ffff03037812 */ /* 0x000fca00078ec0ff */
[----:B------:R1:W-:Y:S02]  /*4dc0*/  STL.64 [R1], R2 ;  /* 0x0000000201007387 */ /* 0x0003e40000100a00 */
[----:B-1----:R-:W-:-:S07]  /*4dd0*/  CS2R R2, SRZ ;  /* 0x0000000000027805 */ /* 0x002fce000001ff00 */
.L_x_84:
[----:B-1----:R-:W-:-:S04]  /*4de0*/  SHF.L.U32 R4, R3, 0x1f, RZ ;  /* 0x0000001f03047819 */ /* 0x002fc800000006ff */
[----:B------:R-:W1:Y:S02]  /*4df0*/  SYNCS.PHASECHK.TRANS64.TRYWAIT P0, [UR15+0x240], R4 ;  /* 0x00024004ff0075a7 */ /* 0x000e64000800110f */
[----:B-12-4-:R-:W-:Y:S05]  /*4e00*/  @!P0 BRA `(.L_x_78) ;  /* 0x0000005400608947 */ /* 0x016fea0003800000 */
.L_x_195:
[----:B-1----:R-:W1:Y:S01]  /*4e10*/  LDS.128 R4, [UR15+0x280] ;  /* 0x0002800fff047984 */ /* 0x002e620008000c00 */
[----:B------:R-:W-:Y:S01]  /*4e20*/  ULEA UR19, UR18, UR15, 0x3 ;  /* 0x0000000f12137291 */ /* 0x000fe2000f8e18ff */
[----:B------:R-:W-:Y:S01]  /*4e30*/  SHF.L.U32 R0, R8, 0x1f, RZ ;  /* 0x0000001f08007819 */ /* 0x000fe200000006ff */
[----:B------:R-:W-:Y:S01]  /*4e40*/  @!PT LDS RZ, [RZ] ;  /* 0x00000000fffff984 */ /* 0x000fe20000000800 */
[----:B------:R-:W-:Y:S01]  /*4e50*/  @!PT LDS RZ, [RZ] ;  /* 0x00000000fffff984 */ /* 0x000fe20000000800 */
[----:B------:R-:W-:Y:S01]  /*4e60*/  @!PT LDS RZ, [RZ] ;  /* 0x00000000fffff984 */ /* 0x000fe20000000800 */
[----:B------:R-:W-:Y:S01]  /*4e70*/  @!PT LDS RZ, [RZ] ;  /* 0x00000000fffff984 */ /* 0x000fe20000000800 */
[----:B------:R2:W-:Y:S06]  /*4e80*/  MEMBAR.ALL.CTA ;  /* 0x0000000000007992 */ /* 0x0005ec0000008000 */
[----:B--2---:R-:W2:Y:S02]  /*4e90*/  FENCE.VIEW.ASYNC.S ;  /* 0x00000000000073c6 */ /* 0x004ea40000000000 */
[----:B--2---:R-:W-:Y:S01]  /*4ea0*/  SYNCS.ARRIVE.TRANS64.RED.A1T0 RZ, [UR23], RZ ;  /* 0x000000ffffff79a7 */ /* 0x004fe20008100417 */
[----:B------:R-:W2:Y:S01]  /*4eb0*/  SYNCS.PHASECHK.TRANS64.TRYWAIT P0, [UR19+0x260], R0 ;  /* 0x00026000ff0075a7 */ /* 0x000ea20008001113 */
[----:B-1----:R-:W-:Y:S01]  /*4ec0*/  LOP3.LUT P2, RZ, R6, 0x1, RZ, 0xc0, !PT ;  /* 0x0000000106ff7812 */ /* 0x002fe2000784c0ff */
[----:B--2---:R-:W-:-:S12]  /*4ed0*/  @!P0 BRA `(.L_x_79) ;  /* 0x0000005400448947 */ /* 0x004fd80003800000 */
.L_x_197:
[----:B------:R-:W-:Y:S05]  /*4ee0*/  BRA.U !UP4, `(.L_x_80) ;  /* 0x000000010cb07547 */ /* 0x000fea000b800000 */
[----:B-1----:R-:W-:Y:S01]  /*4ef0*/  IMAD.U32 R0, RZ, RZ, UR18 ;  /* 0x00000012ff007e24 */ /* 0x002fe2000f8e00ff */
[----:B------:R-:W-:-:S04]  /*4f00*/  ULEA UR4, UR12, UR15, 0x3 ;  /* 0x0000000f0c047291 */ /* 0x000fc8000f8e18ff */
[----:B------:R-:W-:-:S05]  /*4f10*/  LEA R0, R0, R1, 0x2 ;  /* 0x0000000100007211 */ /* 0x000fca00078e10ff */
[----:B------:R1:W5:Y:S01]  /*4f20*/  LDL R4, [R0] ;  /* 0x0000000000047983 */ /* 0x0003620000100800 */
[----:B------:R-:W-:Y:S01]  /*4f30*/  UPLOP3.LUT UP2, UPT, UPT, UPT, UPT, 0x40, 0x4 ;  /* 0x000000000004789c */ /* 0x000fe20003f4e870 */
[----:B------:R-:W-:Y:S01]  /*4f40*/  UMOV UR14, UR24 ;  /* 0x00000018000e7c82 */ /* 0x000fe20008000000 */
[----:B------:R-:W-:Y:S01]  /*4f50*/  UMOV UR13, UR22 ;  /* 0x00000016000d7c82 */ /* 0x000fe20008000000 */
[----:B------:R-:W-:Y:S01]  /*4f60*/  UMOV UR5, UR12 ;  /* 0x0000000c00057c82 */ /* 0x000fe20008000000 */
[----:B-1----:R-:W-:-:S04]  /*4f70*/  SHF.L.U32 R0, R2, 0x1f, RZ ;  /* 0x0000001f02007819 */ /* 0x002fc800000006ff */
[----:B------:R1:W2:Y:S03]  /*4f80*/  SYNCS.PHASECHK.TRANS64.TRYWAIT P1, [UR4], R0 ;  /* 0x00000000ff0075a7 */ /* 0x0002a60008021104 */
.L_x_83:
[----:B------:R-:W-:Y:S02]  /*4f90*/  UIADD3 UR14, UPT, UPT, UR14, 0x1, URZ ;  /* 0x000000010e0e7890 */ /* 0x000fe4000fffe0ff */
[----:B------:R-:W-:Y:S02]  /*4fa0*/  ULEA UR11, UR5, UR15, 0x3 ;  /* 0x0000000f050b7291 */ /* 0x000fe4000f8e18ff */
[----:B------:R-:W-:Y:S01]  /*4fb0*/  UISETP.NE.AND UP3, UPT, UR14, URZ, UPT ;  /* 0x000000ff0e00728c */ /* 0x000fe2000bf65270 */
[----:B--234-:R-:W-:Y:S10]  /*4fc0*/  @P1 BRA `(.L_x_81) ;  /* 0x00000000000c1947 */ /* 0x01cff40003800000 */
[----:B------:R-:W-:Y:S04]  /*4fd0*/  SHF.L.U32 R5, R2, 0x1f, RZ ;  /* 0x0000001f02057819 */ /* 0x000fe800000006ff */
[----:B------:R-:W2:Y:S02]  /*4fe0*/  SYNCS.PHASECHK.TRANS64.TRYWAIT P0, [UR11], R5 ;  /* 0x00000005ff0075a7 */ /* 0x000ea4000800110b */
[----:B--2---:R-:W-:Y:S05]  /*4ff0*/  @!P0 BRA `(.L_x_82) ;  /* 0x0000005400148947 */ /* 0x004fea0003800000 */
.L_x_81:
[----:B------:R-:W-:Y:S01]  /*5000*/  UISETP.NE.AND UP0, UPT, UR13, 0x1, UPT ;  /* 0x000000010d00788c */ /* 0x000fe2000bf05270 */
[----:B------:R-:W-:Y:S01]  /*5010*/  PLOP3.LUT P1, PT, PT, PT, PT, 0x80, 0x8 ;  /* 0x000000000008781c */ /* 0x000fe20003f2f070 */
[----:B------:R-:W-:Y:S02]  /*5020*/  UIADD3 UR4, UPT, UPT, UR5, 0x1, URZ ;  /* 0x0000000105047890 */ /* 0x000fe4000fffe0ff */
[----:B------:R-:W-:Y:S02]  /*5030*/  UIADD3 UR13, UPT, UPT, UR13, -0x1, URZ ;  /* 0xffffffff0d0d7890 */ /* 0x000fe4000fffe0ff */
[----:B------:R-:W-:Y:S01]  /*5040*/  UISETP.NE.AND UP1, UPT, UR4, 0x22, UPT ;  /* 0x000000220400788c */ /* 0x000fe2000bf25270 */
[----:B------:R-:W-:Y:S01]  /*5050*/  PLOP3.LUT P0, PT, PT, PT, UP0, 0x80, 0x8 ;  /* 0x000000000008781c */ /* 0x000fe20003f0f008 */
[----:B------:R-:W-:Y:S01]  /*5060*/  UMOV UR9, 0x80004020 ;  /* 0x8000402000097882 */ /* 0x000fe20000000000 */
[----:B------:R-:W-:Y:S01]  /*5070*/  UMOV UR7, 0x40004040 ;  /* 0x4000404000077882 */ /* 0x000fe20000000000 */
[----:B------:R-:W-:Y:S02]  /*5080*/  USEL UR6, URZ, 0x1, UP1 ;  /* 0x00000001ff067887 */ /* 0x000fe40008800000 */
[----:B------:R-:W-:Y:S04]  /*5090*/  USEL UR12, UR4, URZ, UP1 ;  /* 0x000000ff040c7287 */ /* 0x000fe80008800000 */
[----:B------:R-:W-:Y:S01]  /*50a0*/  @UP0 ULEA UR4, UR12, UR15, 0x3 ;  /* 0x0000000f0c040291 */ /* 0x000fe2000f8e18ff */
[----:B------:R-:W-:Y:S04]  /*50b0*/  LOP3.LUT R2, R2, UR6, RZ, 0x3c, !PT ;  /* 0x0000000602027c12 */ /* 0x000fe8000f8e3cff */
[----:B-1----:R-:W-:Y:S04]  /*50c0*/  @P0 SHF.L.U32 R0, R2, 0x1f, RZ ;  /* 0x0000001f02000819 */ /* 0x002fe800000006ff */
[----:B------:R3:W4:Y:S01]  /*50d0*/  @P0 SYNCS.PHASECHK.TRANS64.TRYWAIT P1, [UR4], R0 ;  /* 0x00000000ff0005a7 */ /* 0x0007220008021104 */
[----:B------:R-:W-:Y:S02]  /*50e0*/  USHF.L.U32 UR4, UR5, 0x7, URZ ;  /* 0x0000000705047899 */ /* 0x000fe400080006ff */
[----:B------:R-:W-:Y:S01]  /*50f0*/  USHF.L.U32 UR5, UR5, 0x8, URZ ;  /* 0x0000000805057899 */ /* 0x000fe200080006ff */
[----:B------:R-:W-:Y:S11]  /*5100*/  ELECT P0, URZ, PT ;  /* 0x0000000000ff782f */ /* 0x000ff60003800000 */
[----:B------:R-:W-:Y:S02]  /*5110*/  @!UPT UIADD3 URZ, UPT, UPT, URZ, URZ, URZ ;  /* 0x000000fffffff290 */ /* 0x000fe4000fffe0ff */
[----:B-----5:R-:W-:Y:S01]  /*5120*/  @P0 R2UR.BROADCAST UR10, R4 ;  /* 0x00000000040a02ca */ /* 0x020fe200008e0000 */
[----:B------:R-:W-:Y:S02]  /*5130*/  UIADD3 UR8, UPT, UPT, UR16, UR4, URZ ;  /* 0x0000000410087290 */ /* 0x000fe4000fffe0ff */
[----:B------:R-:W-:Y:S02]  /*5140*/  UIADD3 UR6, UPT, UPT, UR17, UR5, URZ ;  /* 0x0000000511067290 */ /* 0x000fe4000fffe0ff */
[----:B------:R-:W-:Y:S01]  /*5150*/  UIADD3 UR4, UPT, UPT, UR11, 0x110, URZ ;  /* 0x000001100b047890 */ /* 0x000fe2000fffe0ff */
[----:B------:R-:W-:Y:S07]  /*5160*/  UMOV UR5, UR12 ;  /* 0x0000000c00057c82 */ /* 0x000fee0008000000 */
[----:B------:R3:W-:Y:S01]  /*5170*/  UTCQMMA gdesc[UR6], gdesc[UR8], tmem[UR10], tmem[UR20], idesc[UR21], UP2 ;  /* 0x00ff1408060075ea */ /* 0x0007e2000900030a */
[----:B------:R-:W-:Y:S01]  /*5180*/  UPLOP3.LUT UP2, UPT, UPT, UPT, UPT, 0x80, 0x8 ;  /* 0x000000000008789c */ /* 0x000fe20003f4f070 */
[----:B------:R3:W-:Y:S01]  /*5190*/  UTCBAR [UR4], URZ ;  /* 0x000000ff040073e9 */ /* 0x0007e200080000ff */
[----:B------:R-:W-:Y:S09]  /*51a0*/  BRA.U UP3, `(.L_x_83) ;  /* 0xfffffffd03787547 */ /* 0x000ff2000b83ffff */
.L_x_80:
[----:B---3--:R-:W-:Y:S01]  /*51b0*/  UIADD3 UR4, UPT, UPT, UR18, 0x1, URZ ;  /* 0x0000000112047890 */ /* 0x008fe2000fffe0ff */
[----:B------:R-:W-:Y:S01]  /*51c0*/  LOP3.LUT R3, R3, 0x1, RZ, 0x3c, !PT ;  /* 0x0000000103037812 */ /* 0x000fe200078e3cff */
[----:B------:R-:W-:Y:S02]  /*51d0*/  UIADD3 UR5, UPT, UPT, UR19, 0x250, URZ ;  /* 0x0000025013057890 */ /* 0x000fe4000fffe0ff */
[----:B------:R-:W-:-:S04]  /*51e0*/  UISETP.NE.AND UP0, UPT, UR4, 0x2, UPT ;  /* 0x000000020400788c */ /* 0x000fc8000bf05270 */
[----:B------:R-:W-:Y:S02]  /*51f0*/  USEL UR6, URZ, 0x1, UP0 ;  /* 0x00000001ff067887 */ /* 0x000fe40008000000 */
[----:B------:R-:W-:Y:S01]  /*5200*/  USEL UR18, UR4, URZ, UP0 ;  /* 0x000000ff04127287 */ /* 0x000fe20008000000 */
[----:B------:R2:W-:Y:S03]  /*5210*/  UTCBAR [UR5], URZ ;  /* 0x000000ff050073e9 */ /* 0x0005e600080000ff */
[----:B------:R-:W-:Y:S01]  /*5220*/  LOP3.LUT R8, R8, UR6, RZ, 0x3c, !PT ;  /* 0x0000000608087c12 */ /* 0x000fe2000f8e3cff */
[----:B------:R-:W-:Y:S07]  /*5230*/  @P2 BRA `(.L_x_84) ;  /* 0xfffffff800e82947 */ /* 0x000fee000383ffff */
[----:B------:R-:W3:Y:S01]  /*5240*/  S2UR UR6, SR_CgaCtaId ;  /* 0x00000000000679c3 */ /* 0x000ee20000008800 */
[----:B------:R-:W-:Y:S01]  /*5250*/  ELECT P0, URZ, PT ;  /* 0x0000000000ff782f */ /* 0x000fe20003800000 */
[----:B-1----:R-:W-:Y:S01]  /*5260*/  IMAD.MOV.U32 R0, RZ, RZ, 0x1 ;  /* 0x00000001ff007424 */ /* 0x002fe200078e00ff */
[----:B------:R-:W-:Y:S01]  /*5270*/  UIADD3 UR15, UPT, UPT, UR15, 0x260, URZ ;  /* 0x000002600f0f7890 */ /* 0x000fe2000fffe0ff */
[----:B------:R-:W-:Y:S01]  /*5280*/  SHF.L.U32 R2, R8, 0x1f, RZ ;  /* 0x0000001f08027819 */ /* 0x000fe200000006ff */
[----:B------:R-:W-:-:S03]  /*5290*/  UMOV UR4, 0x40 ;  /* 0x0000004000047882 */ /* 0x000fc60000000000 */
[----:B------:R-:W-:Y:S01]  /*52a0*/  UVIRTCOUNT.DEALLOC.SMPOOL 0x80 ;  /* 0x000000800000784c */ /* 0x000fe20000000000 */
[----:B---3--:R-:W-:Y:S02]  /*52b0*/  ULEA UR6, UR6, UR4, 0x18 ;  /* 0x0000000406067291 */ /* 0x008fe4000f8ec0ff */
[----:B------:R-:W-:-:S07]  /*52c0*/  ULEA UR4, UR18, UR15, 0x3 ;  /* 0x0000000f12047291 */ /* 0x000fce000f8e18ff */
[----:B------:R1:W-:Y:S02]  /*52d0*/  @P0 STS.U8 [UR6+0x1c], R0 ;  /* 0x00001c00ff000988 */ /* 0x0003e40008000006 */
[----:B------:R-:W3:Y:S02]  /*52e0*/  SYNCS.PHASECHK.TRANS64.TRYWAIT P0, [UR4], R2 ;  /* 0x00000002ff0075a7 */ /* 0x000ee40008001104 */
[----:B-1-3--:R-:W-:Y:S05]  /*52f0*/  @!P0 BRA `(.L_x_85) ;  /* 0x00000050006c8947 */ /* 0x00afea0003800000 */
.L_x_200:
[----:B------:R-:W-:-:S04]  /*5300*/  UIADD3 UR4, UPT, UPT, UR18, 0x1, URZ ;  /* 0x0000000112047890 */ /* 0x000fc8000fffe0ff */
[----:B------:R-:W-:-:S04]  /*5310*/  UISETP.NE.AND UP0, UPT, UR4, 0x2, UPT ;  /* 0x000000020400788c */ /* 0x000fc8000bf05270 */
[----:B--2---:R-:W-:Y:S02]  /*5320*/  USEL UR5, URZ, 0x1, UP0 ;  /* 0x00000001ff057887 */ /* 0x004fe40008000000 */
[----:B------:R-:W-:-:S04]  /*5330*/  USEL UR4, UR4, URZ, UP0 ;  /* 0x000000ff04047287 */ /* 0x000fc80008000000 */
[----:B------:R-:W-:Y:S01]  /*5340*/  ULEA UR4, UR4, UR15, 0x3 ;  /* 0x0000000f04047291 */ /* 0x000fe2000f8e18ff */
[----:B-1----:R-:W-:-:S04]  /*5350*/  LOP3.LUT R2, R8, UR5, RZ, 0x3c, !PT ;  /* 0x0000000508027c12 */ /* 0x002fc8000f8e3cff */
[----:B------:R-:W-:-:S04]  /*5360*/  SHF.L.U32 R2, R2, 0x1f, RZ ;  /* 0x0000001f02027819 */ /* 0x000fc800000006ff */
[----:B------:R-:W1:Y:S02]  /*5370*/  SYNCS.PHASECHK.TRANS64.TRYWAIT P0, [UR4], R2 ;  /* 0x00000002ff0075a7 */ /* 0x000e640008001104 */
[----:B-1----:R-:W-:Y:S05]  /*5380*/  @!P0 BRA `(.L_x_86) ;  /* 0x0000005000608947 */ /* 0x002fea0003800000 */
.L_x_202:
[----:B------:R-:W-:Y:S01]  /*5390*/  NOP ;  /* 0x0000000000007918 */ /* 0x000fe20000000000 */
[----:B-1----:R-:W1:Y:S01]  /*53a0*/  LDS R0, [UR6+0x14] ;  /* 0x00001406ff007984 */ /* 0x002e620008000800 */
[----:B------:R-:W-:Y:S01]  /*53b0*/  LOP3.LUT R3, R9, 0xffff, RZ, 0xc0, !PT ;  /* 0x0000ffff09037812 */ /* 0x000fe200078ec0ff */
[----:B------:R-:W-:-:S03]  /*53c0*/  IMAD.MOV.U32 R2, RZ, RZ, 0xffff ;  /* 0x0000ffffff027424 */ /* 0x000fc600078e00ff */
[----:B------:R-:W-:-:S04]  /*53d0*/  SHF.R.U32.HI R3, RZ, 0x5, R3 ;  /* 0x00000005ff037819 */ /* 0x000fc80000011603 */
[----:B------:R-:W-:-:S04]  /*53e0*/  SHF.L.U32 R2, R2, R3, RZ ;  /* 0x0000000302027219 */ /* 0x000fc800000006ff */
[----:B-1----:R-:W-:-:S04]  /*53f0*/  LOP3.LUT R0, R0, R2, RZ, 0xc0, !PT ;  /* 0x0000000200007212 */ /* 0x002fc800078ec0ff */
[----:B------:R-:W-:Y:S01]  /*5400*/  ISETP.NE.AND P0, PT, R0, R2, PT ;  /* 0x000000020000720c */ /* 0x000fe20003f05270 */
[----:B------:R-:W-:-:S05]  /*5410*/  IMAD.MOV.U32 R0, RZ, RZ, 0x1 ;  /* 0x00000001ff007424 */ /* 0x000fca00078e00ff */
[----:B------:R-:W-:-:S07]  /*5420*/  SHF.L.U32 R0, R0, R3, RZ ;  /* 0x0000000300007219 */ /* 0x000fce00000006ff */
[----:B------:R-:W-:Y:S05]  /*5430*/  @P0 BRA `(.L_x_87) ;  /* 0x00000000005c0947 */ /* 0x000fea0003800000 */
[----:B------:R-:W1:Y:S02]  /*5440*/  LDS R3, [UR6+0x18] ;  /* 0x00001806ff037984 */ /* 0x000e640008000800 */
[----:B-1----:R-:W-:-:S04]  /*5450*/  LOP3.LUT R3, R3, R0, RZ, 0xc0, !PT ;  /* 0x0000000003037212 */ /* 0x002fc800078ec0ff */
[----:B------:R-:W-:-:S13]  /*5460*/  ISETP.NE.AND P0, PT, R3, R0, PT ;  /* 0x000000000300720c */ /* 0x000fda0003f05270 */
[----:B------:R-:W-:Y:S05]  /*5470*/  @P0 BRA `(.L_x_88) ;  /* 0x0000000000400947 */ /* 0x000fea0003800000 */
[----:B------:R-:W-:Y:S01]  /*5480*/  R2UR UR4, R2 ;  /* 0x00000000020472ca */ /* 0x000fe200000e0000 */
[----:B------:R-:W1:Y:S01]  /*5490*/  S2R R3, SR_LANEID ;  /* 0x0000000000037919 */ /* 0x000e620000000000 */
[----:B------:R-:W-:-:S04]  /*54a0*/  LOP3.LUT R0, RZ, R0, RZ, 0x33, !PT ;  /* 0x00000000ff007212 */ /* 0x000fc800078e33ff */
[----:B------:R-:W2:Y:S07]  /*54b0*/  REDUX UR7, R0 ;  /* 0x00000000000773c4 */ /* 0x000eae0000000000 */
[----:B------:R-:W-:-:S03]  /*54c0*/  ULOP3.LUT UR5, URZ, UR4, URZ, 0x33, !UPT ;  /* 0x00000004ff057292 */ /* 0x000fc6000f8e33ff */
[----:B------:R-:W-:Y:S02]  /*54d0*/  VOTEU.ANY UR4, UPT, PT ;  /* 0x0000000000047886 */ /* 0x000fe400038e0100 */
[----:B------:R-:W-:Y:S01]  /*54e0*/  UFLO.U32 UR4, UR4 ;  /* 0x00000004000472bd */ /* 0x000fe200080e0000 */
[----:B------:R-:W-:-:S04]  /*54f0*/  IMAD.U32 R2, RZ, RZ, UR5 ;  /* 0x00000005ff027e24 */ /* 0x000fc8000f8e00ff */
[----:B------:R-:W3:Y:S02]  /*5500*/  REDUX UR8, R2 ;  /* 0x00000000020873c4 */ /* 0x000ee40000000000 */
[----:B------:R1:W-:Y:S01]  /*5510*/  UTCATOMSWS.AND URZ, UR5 ;  /* 0x0000000500ff79e3 */ /* 0x0003e20008000000 */
[----:B--2---:R-:W-:Y:S01]  /*5520*/  IMAD.U32 R0, RZ, RZ, UR7 ;  /* 0x00000007ff007e24 */ /* 0x004fe2000f8e00ff */
[----:B-1----:R-:W-:Y:S01]  /*5530*/  ISETP.EQ.U32.AND P0, PT, R3, UR4, PT ;  /* 0x0000000403007c0c */ /* 0x002fe2000bf02070 */
[----:B---3--:R-:W-:-:S12]  /*5540*/  IMAD.U32 R2, RZ, RZ, UR8 ;  /* 0x00000008ff027e24 */ /* 0x008fd8000f8e00ff */
[----:B------:R1:W-:Y:S04]  /*5550*/  @P0 ATOMS.AND RZ, [UR6+0x14], R2 ;  /* 0x00001402ffff098c */ /* 0x0003e8000a800006 */
[----:B------:R1:W-:Y:S01]  /*5560*/  @P0 ATOMS.AND RZ, [UR6+0x18], R0 ;  /* 0x00001800ffff098c */ /* 0x0003e2000a800006 */
[----:B------:R-:W-:Y:S05]  /*5570*/  BRA `(.L_x_89) ;  /* 0x0000000000147947 */ /* 0x000fea0003800000 */
.L_x_88:
[----:B------:R-:W-:Y:S02]  /*5580*/  MOV R2, 0x55a0 ;  /* 0x000055a000027802 */ /* 0x000fe40000000f00 */
[----:B----45:R-:W-:Y:S05]  /*5590*/  CALL.REL.NOINC `($__internal_0_$__cuda_sm10x_tcgen05_guardrail_trap_col_being_dealloced_not_returned_by_alloc) ;  /* 0x0000005000807944 */ /* 0x030fea0003c00000 */
[----:B------:R-:W-:Y:S05]  /*55a0*/  BRA `(.L_x_89) ;  /* 0x0000000000087947 */ /* 0x000fea0003800000 */
.L_x_87:
[----:B------:R-:W-:Y:S02]  /*55b0*/  MOV R2, 0x55d0 ;  /* 0x000055d000027802 */ /* 0x000fe40000000f00 */
[----:B----45:R-:W-:Y:S05]  /*55c0*/  CALL.REL.NOINC `($__internal_2_$__cuda_sm10x_tcgen05_guardrail_trap_unallocated_columns_being_dealloced) ;  /* 0x00000050008c7944 */ /* 0x030fea0003c00000 */
.L_x_89:
[----:B------:R-:W-:Y:S01]  /*55d0*/  NOP ;  /* 0x0000000000007918 */ /* 0x000fe20000000000 */
[----:B------:R-:W-:Y:S05]  /*55e0*/  EXIT ;  /* 0x000000000000794d */ /* 0x000fea0003800000 */
.L_x_73:
[----:B------:R-:W2:Y:S01]  /*55f0*/  LDCU UR5, c[0x0][0x384] ;  /* 0x00007080ff0577ac */ /* 0x000ea20008000800 */
[----:B------:R-:W-:Y:S02]  /*5600*/  UISETP.NE.OR UP0, UPT, UR15, 0x3, !UP2 ;  /* 0x000000030f00788c */ /* 0x000fe4000d705670 */
[----:B--2---:R-:W-:-:S07]  /*5610*/  UIADD3 UR5, UPT, UPT, UR5, 0x3f, URZ ;  /* 0x0000003f05057890 */ /* 0x004fce000fffe0ff */
[----:B------:R-:W-:Y:S05]  /*5620*/  BRA.U UP0, `(.L_x_90) ;  /* 0x00000011009c7547 */ /* 0x000fea000b800000 */
[----:B------:R-:W2:Y:S01]  /*5630*/  LDCU UR51, c[0x0][0x388] ;  /* 0x00007100ff3377ac */ /* 0x000ea20008000800 */
[----:B------:R-:W3:Y:S01]  /*5640*/  S2UR UR14, SR_CgaCtaId ;  /* 0x00000000000e79c3 */ /* 0x000ee20000008800 */
[----:B------:R-:W-:Y:S01]  /*5650*/  R2UR UR50, R131 ;  /* 0x00000000833272ca */ /* 0x000fe200000e0000 */
[----:B------:R-:W-:Y:S01]  /*5660*/  IMAD.MOV.U32 R11, RZ, RZ, 0x1 ;  /* 0x00000001ff0b7424 */ /* 0x000fe200078e00ff */
[----:B------:R-:W-:Y:S01]  /*5670*/  USHF.R.S32.HI UR4, URZ, 0x1f, UR5 ;  /* 0x0000001fff047899 */ /* 0x000fe20008011405 */
[----:B------:R-:W-:Y:S01]  /*5680*/  R2UR UR45, R132 ;  /* 0x00000000842d72ca */ /* 0x000fe200000e0000 */
[----:B------:R-:W4:Y:S01]  /*5690*/  LDCU UR18, c[0x0][0xc0c] ;  /* 0x00018180ff1277ac */ /* 0x000f220008000800 */
[----:B------:R-:W-:Y:S01]  /*56a0*/  IMAD.MOV.U32 R10, RZ, RZ, RZ ;  /* 0x000000ffff0a7224 */ /* 0x000fe200078e00ff */
[----:B------:R-:W-:Y:S01]  /*56b0*/  ULEA.HI UR4, UR4, UR5, URZ, 0x6 ;  /* 0x0000000504047291 */ /* 0x000fe2000f8f30ff */
[----:B------:R-:W1:Y:S03]  /*56c0*/  LDCU UR38, c[0x0][0x370] ;  /* 0x00006e00ff2677ac */ /* 0x000e660008000800 */
[----:B------:R-:W-:Y:S01]  /*56d0*/  USHF.R.S32.HI UR29, URZ, 0x6, UR4 ;  /* 0x00000006ff1d7899 */ /* 0x000fe20008011404 */
[----:B--2---:R-:W-:Y:S01]  /*56e0*/  IMAD.U32 R0, RZ, RZ, UR51 ;  /* 0x00000033ff007e24 */ /* 0x004fe2000f8e00ff */
[----:B------:R-:W1:Y:S04]  /*56f0*/  LDCU.128 UR32, c[0x0][0xc10] ;  /* 0x00018200ff2077ac */ /* 0x000e680008000c00 */
[----:B------:R-:W-:Y:S01]  /*5700*/  IMAD.U32 R5, RZ, RZ, UR29 ;  /* 0x0000001dff057e24 */ /* 0x000fe2000f8e00ff */
[----:B------:R-:W-:Y:S01]  /*5710*/  IABS R0, R0 ;  /* 0x0000000000007213 */ /* 0x000fe20000000000 */
[----:B------:R-:W2:Y:S03]  /*5720*/  LDCU UR4, c[0x0][0xc30] ;  /* 0x00018600ff0477ac */ /* 0x000ea60008000800 */
[----:B------:R-:W-:Y:S01]  /*5730*/  IABS R2, R5 ;  /* 0x0000000500027213 */ /* 0x000fe20000000000 */
[----:B------:R-:W3:Y:S01]  /*5740*/  LDCU UR37, c[0x0][0x374] ;  /* 0x00006e80ff2577ac */ /* 0x000ee20008000800 */
[----:B------:R-:W-:-:S02]  /*5750*/  R2UR UR27, R0 ;  /* 0x00000000001b72ca */ /* 0x000fc400000e0000 */
[----:B------:R-:W-:Y:S01]  /*5760*/  R2UR UR28, R2 ;  /* 0x00000000021c72ca */ /* 0x000fe200000e0000 */
[----:B------:R-:W3:Y:S01]  /*5770*/  LDCU.64 UR8, c[0x0][0x348] ;  /* 0x00006900ff0877ac */ /* 0x000ee20008000a00 */
[----:B------:R-:W3:Y:S01]  /*5780*/  LDC.64 R2, c[0x0][0x988] ;  /* 0x00026200ff027b82 */ /* 0x000ee20000000a00 */
[----:B------:R-:W-:Y:S01]  /*5790*/  IABS R5, R5 ;  /* 0x0000000500057213 */ /* 0x000fe20000000000 */
[----:B------:R-:W3:Y:S04]  /*57a0*/  LDCU UR53, c[0x0][0xc20] ;  /* 0x00018400ff3577ac */ /* 0x000ee80008000800 */
[----:B------:R-:W-:Y:S01]  /*57b0*/  IMAD.MOV R5, RZ, RZ, -R5 ;  /* 0x000000ffff057224 */ /* 0x000fe200078e0a05 */
[----:B------:R-:W3:Y:S02]  /*57c0*/  LDCU UR36, c[0x0][0x38c] ;  /* 0x00007180ff2477ac */ /* 0x000ee40008000800 */
[----:B------:R-:W3:Y:S01]  /*57d0*/  I2F.RP R0, UR27 ;  /* 0x0000001b00007d06 */ /* 0x000ee20008209400 */
[----:B----4-:R-:W-:Y:S01]  /*57e0*/  UISETP.NE.AND UP2, UPT, UR18, 0x1, UPT ;  /* 0x000000011200788c */ /* 0x010fe2000bf45270 */
[----:B------:R-:W-:Y:S01]  /*57f0*/  R2UR UR48, R5 ;  /* 0x00000000053072ca */ /* 0x000fe200000e0000 */
[----:B--2---:R-:W-:-:S02]  /*5800*/  UISETP.NE.AND UP2, UPT, UR4, 0x1, UPT ;  /* 0x000000010400788c */ /* 0x004fc4000bf45270 */
[----:B-1----:R-:W-:-:S03]  /*5810*/  UIMAD.WIDE.U32 UR10, UR38, UR32, URZ ;  /* 0x00000020260a72a5 */ /* 0x002fc6000f8e00ff */
[----:B------:R-:W1:Y:S01]  /*5820*/  I2F.RP R4, UR28 ;  /* 0x0000001c00047d06 */ /* 0x000e620008209400 */
[----:B------:R-:W-:Y:S01]  /*5830*/  UMOV UR19, 0x400 ;  /* 0x0000040000137882 */ /* 0x000fe20000000000 */
[----:B---3--:R-:W-:Y:S02]  /*5840*/  UIMAD.WIDE.U32 UR12, UR37, UR35, URZ ;  /* 0x00000023250c72a5 */ /* 0x008fe4000f8e00ff */
[----:B------:R-:W-:Y:S02]  /*5850*/  ULEA UR19, UR14, UR19, 0x18 ;  /* 0x000000130e137291 */ /* 0x000fe4000f8ec0ff */
[----:B------:R-:W-:Y:S01]  /*5860*/  UISETP.NE.AND UP0, UPT, UR39, 0x1, UPT ;  /* 0x000000012700788c */ /* 0x000fe2000bf05270 */
[----:B------:R-:W-:Y:S01]  /*5870*/  ISETP.NE.U32.AND P0, PT, R2, RZ, PT ;  /* 0x000000ff0200720c */ /* 0x000fe20003f05070 */
[----:B------:R-:W2:Y:S01]  /*5880*/  MUFU.RCP R0, R0 ;  /* 0x0000000000007308 */ /* 0x000ea20000001000 */
[----:B------:R-:W-:Y:S02]  /*5890*/  UIADD3 UR30, UP0, UPT, UR8, 0x680, URZ ;  /* 0x00000680081e7890 */ /* 0x000fe4000ff1e0ff */
[----:B------:R-:W-:Y:S01]  /*58a0*/  ISETP.NE.AND.EX P0, PT, R3, RZ, PT, P0 ;  /* 0x000000ff0300720c */ /* 0x000fe20003f05300 */
[----:B------:R-:W-:Y:S01]  /*58b0*/  UIADD3 UR49, UPT, UPT, UR19, 0x220, URZ ;  /* 0x0000022013317890 */ /* 0x000fe2000fffe0ff */
[----:B------:R-:W3:Y:S01]  /*58c0*/  LDC.64 R2, c[0x0][0x990] ;  /* 0x00026400ff027b82 */ /* 0x000ee20000000a00 */
[----:B------:R-:W-:-:S02]  /*58d0*/  UIADD3 UR46, UPT, UPT, UR19, 0x248, URZ ;  /* 0x00000248132e7890 */ /* 0x000fc4000fffe0ff */
[----:B-1----:R-:W1:Y:S01]  /*58e0*/  MUFU.RCP R4, R4 ;  /* 0x0000000400047308 */ /* 0x002e620000001000 */
[----:B------:R-:W-:Y:S01]  /*58f0*/  UISETP.GE.AND UP1, UPT, UR39, 0x1, UPT ;  /* 0x000000012700788c */ /* 0x000fe2000bf26270 */
[----:B------:R-:W-:Y:S01]  /*5900*/  UMOV UR42, UR13 ;  /* 0x0000000d002a7c82 */ /* 0x000fe20008000000 */
[----:B------:R-:W-:Y:S02]  /*5910*/  UISETP.NE.AND UP1, UPT, UR34, 0x1, UPT ;  /* 0x000000012200788c */ /* 0x000fe4000bf25270 */
[----:B------:R-:W-:Y:S02]  /*5920*/  UIADD3.X UR31, UPT, UPT, URZ, UR9, URZ, UP0, !UPT ;  /* 0x00000009ff1f7290 */ /* 0x000fe400087fe4ff */
[----:B------:R-:W-:Y:S01]  /*5930*/  UPLOP3.LUT UP4, UPT, UPT, UPT, UPT, 0x40, 0x4 ;  /* 0x000000000004789c */ /* 0x000fe20003f8e870 */
[----:B--2---:R-:W-:Y:S01]  /*5940*/  VIADD R0, R0, 0xffffffe ;  /* 0x0ffffffe00007836 */ /* 0x004fe20000000000 */
[----:B------:R-:W2:Y:S01]  /*5950*/  LDCU.64 UR16, c[0x0][0xc28] ;  /* 0x00018500ff1077ac */ /* 0x000ea20008000a00 */
[----:B------:R-:W-:-:S04]  /*5960*/  UIADD3 UR8, UPT, UPT, UR19, 0x400, URZ ;  /* 0x0000040013087890 */ /* 0x000fc8000fffe0ff */
[----:B------:R-:W4:Y:S01]  /*5970*/  F2I.FTZ.U32.TRUNC.NTZ R0, R0 ;  /* 0x0000000000007305 */ /* 0x000f22000021f000 */
[----:B------:R-:W-:Y:S01]  /*5980*/  UIADD3 UR9, UPT, UPT, UR19, 0x220, URZ ;  /* 0x0000022013097890 */ /* 0x000fe2000fffe0ff */
[----:B-1----:R-:W-:Y:S01]  /*5990*/  VIADD R4, R4, 0xffffffe ;  /* 0x0ffffffe04047836 */ /* 0x002fe20000000000 */
[----:B------:R-:W-:Y:S02]  /*59a0*/  UPRMT UR49, UR14, 0x654, UR49 ;  /* 0x000006540e317896 */ /* 0x000fe40008000031 */
[----:B------:R-:W-:Y:S02]  /*59b0*/  UPRMT UR46, URZ, 0x654, UR46 ;  /* 0x00000654ff2e7896 */ /* 0x000fe4000800002e */
[----:B------:R-:W-:Y:S01]  /*59c0*/  USHF.R.U32.HI UR43, URZ, UR33, UR11 ;  /* 0x00000021ff2b7299 */ /* 0x000fe2000801160b */
[----:B------:R-:W1:Y:S01]  /*59d0*/  F2I.FTZ.U32.TRUNC.NTZ R4, R4 ;  /* 0x0000000400047305 */ /* 0x000e62000021f000 */
[----:B------:R-:W-:Y:S02]  /*59e0*/  USHF.R.U32.HI UR42, URZ, UR53, UR42 ;  /* 0x00000035ff2a7299 */ /* 0x000fe4000801162a */
[----:B------:R-:W-:-:S02]  /*59f0*/  UISETP.NE.AND UP1, UPT, UR51, URZ, UPT ;  /* 0x000000ff3300728c */ /* 0x000fc4000bf25270 */
[----:B------:R-:W-:Y:S01]  /*5a00*/  UISETP.NE.AND UP0, UPT, UR36, URZ, UPT ;  /* 0x000000ff2400728c */ /* 0x000fe2000bf05270 */
[----:B----4-:R-:W-:Y:S01]  /*5a10*/  R2UR UR7, R0 ;  /* 0x00000000000772ca */ /* 0x010fe200000e0000 */
[----:B------:R-:W-:Y:S01]  /*5a20*/  UISETP.NE.AND UP6, UPT, UR29, URZ, UPT ;  /* 0x000000ff1d00728c */ /* 0x000fe2000bfc5270 */
[----:B------:R-:W-:Y:S01]  /*5a30*/  VOTEU.ANY UP5, P0 ;  /* 0x0000000000ff7886 */ /* 0x000fe200000a0100 */
[----:B-1----:R-:W-:-:S10]  /*5a40*/  R2UR UR5, R4 ;  /* 0x00000000040572ca */ /* 0x002fd400000e0000 */
[----:B------:R-:W-:-:S04]  /*5a50*/  UIADD3 UR4, UPT, UPT, URZ, -UR7, URZ ;  /* 0x80000007ff047290 */ /* 0x000fc8000fffe0ff */
[----:B------:R-:W-:-:S03]  /*5a60*/  UIMAD UR40, UR4, UR27, URZ ;  /* 0x0000001b042872a4 */ /* 0x000fc6000f8e02ff */
[----:B------:R-:W-:Y:S01]  /*5a70*/  UMOV UR4, URZ ;  /* 0x000000ff00047c82 */ /* 0x000fe20008000000 */
[----:B------:R-:W-:-:S04]  /*5a80*/  UIADD3 UR6, UPT, UPT, URZ, -UR5, URZ ;  /* 0x80000005ff067290 */ /* 0x000fc8000fffe0ff */
[----:B------:R-:W-:-:S03]  /*5a90*/  UIMAD UR10, UR6, UR28, URZ ;  /* 0x0000001c060a72a4 */ /* 0x000fc6000f8e02ff */
[----:B------:R-:W-:Y:S01]  /*5aa0*/  UMOV UR6, URZ ;  /* 0x000000ff00067c82 */ /* 0x000fe20008000000 */
[----:B------:R-:W-:Y:S02]  /*5ab0*/  UIMAD.WIDE.U32 UR4, UR5, UR10, UR4 ;  /* 0x0000000a050472a5 */ /* 0x000fe4000f8e0004 */
[----:B------:R-:W-:-:S07]  /*5ac0*/  UIMAD.WIDE.U32 UR40, UR7, UR40, UR6 ;  /* 0x00000028072872a5 */ /* 0x000fce000f8e0006 */
[----:B------:R-:W-:Y:S01]  /*5ad0*/  UMOV UR40, UR41 ;  /* 0x0000002900287c82 */ /* 0x000fe20008000000 */
[----:B--23--:R-:W-:-:S05]  /*5ae0*/  UMOV UR41, UR5 ;  /* 0x0000000500297c82 */ /* 0x00cfca0008000000 */
.L_x_100:
[----:B------:R-:W-:Y:S04]  /*5af0*/  SHF.L.U32 R4, R10, 0x1f, RZ ;  /* 0x0000001f0a047819 */ /* 0x000fe800000006ff */
[----:B-1----:R-:W1:Y:S02]  /*5b00*/  SYNCS.PHASECHK.TRANS64.TRYWAIT P0, [UR19+0x240], R4 ;  /* 0x00024004ff0075a7 */ /* 0x002e640008001113 */
[----:B-1----:R-:W-:Y:S05]  /*5b10*/  @!P0 BRA `(.L_x_91) ;  /* 0x0000004800948947 */ /* 0x002fea0003800000 */
.L_x_204:
[----:B-1----:R-:W1:Y:S01]  /*5b20*/  LDS.128 R4, [UR19+0x280] ;  /* 0x00028013ff047984 */ /* 0x002e620008000c00 */
[----:B------:R-:W-:Y:S01]  /*5b30*/  UISETP.GE.AND UP0, UPT, UR39, 0x1, UPT ;  /* 0x000000012700788c */ /* 0x000fe2000bf06270 */
[----:B------:R-:W-:Y:S01]  /*5b40*/  @!PT LDS RZ, [RZ] ;  /* 0x00000000fffff984 */ /* 0x000fe20000000800 */
[----:B------:R-:W-:Y:S01]  /*5b50*/  @!PT LDS RZ, [RZ] ;  /* 0x00000000fffff984 */ /* 0x000fe20000000800 */
[----:B------:R-:W-:Y:S01]  /*5b60*/  @!PT LDS RZ, [RZ] ;  /* 0x00000000fffff984 */ /* 0x000fe20000000800 */
[----:B------:R-:W-:Y:S01]  /*5b70*/  @!PT LDS RZ, [RZ] ;  /* 0x00000000fffff984 */ /* 0x000fe20000000800 */
[----:B------:R2:W-:Y:S06]  /*5b80*/  MEMBAR.ALL.CTA ;  /* 0x0000000000007992 */ /* 0x0005ec0000008000 */
[----:B--2---:R-:W2:Y:S02]  /*5b90*/  FENCE.VIEW.ASYNC.S ;  /* 0x00000000000073c6 */ /* 0x004ea40000000000 */
[----:B--2---:R-:W-:Y:S01]  /*5ba0*/  SYNCS.ARRIVE.TRANS64.RED.A1T0 RZ, [UR46], RZ ;  /* 0x000000ffffff79a7 */ /* 0x004fe2000810042e */
[----:B-1----:R-:W-:Y:S11]  /*5bb0*/  LOP3.LUT P0, RZ, R6, 0x1, RZ, 0xc0, !PT ;  /* 0x0000000106ff7812 */ /* 0x002ff6000780c0ff */
[----:B------:R-:W-:Y:S02]  /*5bc0*/  @!UPT UIADD3 URZ, UPT, UPT, URZ, URZ, URZ ;  /* 0x000000fffffff290 */ /* 0x000fe4000fffe0ff */
[----:B------:R-:W-:Y:S01]  /*5bd0*/  VOTEU.ANY UP1, P0 ;  /* 0x0000000000ff7886 */ /* 0x000fe20000020100 */
[----:B------:R-:W-:Y:S11]  /*5be0*/  PLOP3.LUT P0, PT, PT, PT, UP1, 0x80, 0x8 ;  /* 0x000000000008781c */ /* 0x000ff60003f0f018 */
[----:B------:R-:W-:Y:S02]  /*5bf0*/  @!UPT UIADD3 URZ, UPT, UPT, URZ, URZ, URZ ;  /* 0x000000fffffff290 */ /* 0x000fe4000fffe0ff */
[----:B------:R-:W-:Y:S02]  /*5c00*/  @P0 MOV R8, R4 ;  /* 0x0000000400080202 */ /* 0x000fe40000000f00 */
[----:B------:R-:W-:Y:S02]  /*5c10*/  @P0 LOP3.LUT R0, R5, 0xffff, RZ, 0xc0, !PT ;  /* 0x0000ffff05000812 */ /* 0x000fe400078ec0ff */
[----:B------:R-:W-:Y:S02]  /*5c20*/  @P0 R2UR UR5, R8 ;  /* 0x00000000080502ca */ /* 0x000fe400000e0000 */
[----:B------:R-:W-:Y:S11]  /*5c30*/  @P0 R2UR UR4, R0 ;  /* 0x00000000000402ca */ /* 0x000ff600000e0000 */
[----:B------:R-:W-:Y:S02]  /*5c40*/  @UP1 UMOV UR15, UR5 ;  /* 0x00000005000f1c82 */ /* 0x000fe40008000000 */
[----:B------:R-:W-:Y:S01]  /*5c50*/  @UP1 UMOV UR7, UR4 ;  /* 0x0000000400071c82 */ /* 0x000fe20008000000 */
[----:B------:R-:W-:Y:S05]  /*5c60*/  BRA.U !UP0, `(.L_x_92) ;  /* 0x0000000108c07547 */ /* 0x000fea000b800000 */
[----:B------:R-:W-:Y:S02]  /*5c70*/  UIMAD.WIDE.U32 UR12, UR7, UR35, URZ ;  /* 0x00000023070c72a5 */ /* 0x000fe4000f8e00ff */
[----:B------:R-:W-:Y:S02]  /*5c80*/  UP2UR UR14, UPR, URZ, 0x4 ;  /* 0x00000004ff0e7883 */ /* 0x000fe40008000000 */
[----:B------:R-:W-:Y:S02]  /*5c90*/  UISETP.NE.AND UP2, UPT, UR34, 0x1, UPT ;  /* 0x000000012200788c */ /* 0x000fe4000bf45270 */
[----:B------:R-:W-:Y:S02]  /*5ca0*/  UIMAD.WIDE.U32 UR20, UR15, UR32, URZ ;  /* 0x000000200f1472a5 */ /* 0x000fe4000f8e00ff */
[----:B------:R-:W-:Y:S02]  /*5cb0*/  USEL UR4, UR37, UR42, !UP2 ;  /* 0x0000002a25047287 */ /* 0x000fe4000d000000 */
[----:B------:R-:W-:Y:S02]  /*5cc0*/  UISETP.NE.AND UP0, UPT, UR18, 0x1, UPT ;  /* 0x000000011200788c */ /* 0x000fe4000bf05270 */
[----:B------:R-:W-:Y:S02]  /*5cd0*/  UP2UR UR26, UPR, URZ, 0x2 ;  /* 0x00000002ff1a7883 */ /* 0x000fe40008000000 */
[----:B------:R-:W-:Y:S02]  /*5ce0*/  UISETP.NE.AND UP1, UPT, UR39, 0x1, UPT ;  /* 0x000000012700788c */ /* 0x000fe4000bf25270 */
[----:B------:R-:W-:Y:S02]  /*5cf0*/  UIMAD.WIDE.U32 UR22, UR4, UR16, URZ ;  /* 0x00000010041672a5 */ /* 0x000fe4000f8e00ff */
[----:B------:R-:W-:Y:S01]  /*5d00*/  USEL UR10, UR38, UR43, !UP0 ;  /* 0x0000002b260a7287 */ /* 0x000fe2000c000000 */
[----:B------:R-:W-:Y:S02]  /*5d10*/  UMOV UR5, UR13 ;  /* 0x0000000d00057c82 */ /* 0x000fe40008000000 */
[----:B------:R-:W-:Y:S02]  /*5d20*/  USHF.R.U32.HI UR6, URZ, UR53, UR5 ;  /* 0x00000035ff067299 */ /* 0x000fe40008011605 */
[----:B------:R-:W-:Y:S02]  /*5d30*/  UIMAD.WIDE.U32 UR24, UR10, UR16, URZ ;  /* 0x000000100a1872a5 */ /* 0x000fe4000f8e00ff */
[----:B------:R-:W-:Y:S02]  /*5d40*/  USEL UR6, UR7, UR6, !UP2 ;  /* 0x0000000607067287 */ /* 0x000fe4000d000000 */
[----:B------:R-:W-:Y:S02]  /*5d50*/  UISETP.NE.AND UP2, UPT, UR14, URZ, UPT ;  /* 0x000000ff0e00728c */ /* 0x000fe4000bf45270 */
[----:B------:R-:W-:Y:S01]  /*5d60*/  UIMAD.WIDE.U32 UR12, UR6, UR16, URZ ;  /* 0x00000010060c72a5 */ /* 0x000fe2000f8e00ff */
[----:B------:R-:W-:Y:S02]  /*5d70*/  UMOV UR5, UR21 ;  /* 0x0000001500057c82 */ /* 0x000fe40008000000 */
[----:B------:R-:W-:Y:S03]  /*5d80*/  USHF.R.U32.HI UR11, URZ, UR33, UR5 ;  /* 0x00000021ff0b7299 */ /* 0x000fe60008011605 */
[----:B------:R-:W-:Y:S02]  /*5d90*/  UMOV UR5, UR23 ;  /* 0x0000001700057c82 */ /* 0x000fe40008000000 */
[----:B------:R-:W-:Y:S03]  /*5da0*/  @UP1 USHF.R.U32.HI UR4, URZ, UR17, UR5 ;  /* 0x00000011ff041299 */ /* 0x000fe60008011605 */
[----:B------:R-:W-:Y:S01]  /*5db0*/  UMOV UR5, UR25 ;  /* 0x0000001900057c82 */ /* 0x000fe20008000000 */
[----:B------:R-:W-:Y:S02]  /*5dc0*/  UIMAD UR4, UR39, UR4, URZ ;  /* 0x00000004270472a4 */ /* 0x000fe4000f8e02ff */
[----:B------:R-:W-:Y:S02]  /*5dd0*/  @UP1 USHF.R.U32.HI UR10, URZ, UR17, UR5 ;  /* 0x00000011ff0a1299 */ /* 0x000fe40008011605 */
[----:B------:R-:W-:Y:S02]  /*5de0*/  USEL UR5, UR15, UR11, !UP0 ;  /* 0x0000000b0f057287 */ /* 0x000fe4000c000000 */
[----:B------:R-:W-:Y:S02]  /*5df0*/  UIMAD UR11, UR39, UR10, URZ ;  /* 0x0000000a270b72a4 */ /* 0x000fe4000f8e02ff */
[----:B------:R-:W-:Y:S03]  /*5e00*/  UISETP.GE.AND UP0, UPT, UR6, UR4, UPT ;  /* 0x000000040600728c */ /* 0x000fe6000bf06270 */
[----:B------:R-:W-:Y:S01]  /*5e10*/  UMOV UR4, UR13 ;  /* 0x0000000d00047c82 */ /* 0x000fe20008000000 */
[----:B------:R-:W-:Y:S02]  /*5e20*/  UISETP.GE.OR UP0, UPT, UR5, UR11, UP0 ;  /* 0x0000000b0500728c */ /* 0x000fe40008706670 */
[----:B------:R-:W-:Y:S02]  /*5e30*/  USHF.R.U32.HI UR4, URZ, UR17, UR4 ;  /* 0x00000011ff047299 */ /* 0x000fe40008011604 */
[----:B------:R-:W-:Y:S02]  /*5e40*/  UIMAD.WIDE.U32 UR12, UR5, UR16, URZ ;  /* 0x00000010050c72a5 */ /* 0x000fe4000f8e00ff */
[----:B------:R-:W-:Y:S04]  /*5e50*/  USEL UR14, UR6, UR4, !UP1 ;  /* 0x00000004060e7287 */ /* 0x000fe8000c800000 */
[----:B------:R-:W-:Y:S01]  /*5e60*/  UIADD3 UR11, UPT, UPT, -UR14, URZ, URZ ;  /* 0x000000ff0e0b7290 */ /* 0x000fe2000fffe1ff */
[----:B------:R-:W-:Y:S02]  /*5e70*/  @!UP0 UMOV UR4, UR13 ;  /* 0x0000000d00048c82 */ /* 0x000fe40008000000 */
[----:B------:R-:W-:Y:S02]  /*5e80*/  @!UP0 USHF.R.U32.HI UR4, URZ, UR17, UR4 ;  /* 0x00000011ff048299 */ /* 0x000fe40008011604 */
[----:B------:R-:W-:Y:S02]  /*5e90*/  UIMAD UR11, UR39, UR11, UR6 ;  /* 0x0000000b270b72a4 */ /* 0x000fe4000f8e0206 */
[----:B------:R-:W-:Y:S02]  /*5ea0*/  @!UP0 USEL UR4, UR5, UR4, !UP1 ;  /* 0x0000000405048287 */ /* 0x000fe4000c800000 */
[----:B------:R-:W-:Y:S02]  /*5eb0*/  UISETP.NE.AND UP1, UPT, UR26, URZ, UPT ;  /* 0x000000ff1a00728c */ /* 0x000fe4000bf25270 */
[----:B------:R-:W-:Y:S02]  /*5ec0*/  @!UP0 UIMAD UR11, UR10, UR11, UR4 ;  /* 0x0000000b0a0b82a4 */ /* 0x000fe4000f8e0204 */
[----:B------:R-:W-:Y:S02]  /*5ed0*/  @!UP0 UIADD3 UR12, UPT, UPT, UR14, -UR4, URZ ;  /* 0x800000040e0c8290 */ /* 0x000fe4000fffe0ff */
[----:B------:R-:W-:Y:S02]  /*5ee0*/  UIADD3 UR4, UPT, UPT, -UR5, URZ, URZ ;  /* 0x000000ff05047290 */ /* 0x000fe4000fffe1ff */
[----:B------:R-:W-:Y:S02]  /*5ef0*/  UIADD3 UR10, UPT, UPT, -UR6, URZ, URZ ;  /* 0x000000ff060a7290 */ /* 0x000fe4000fffe1ff */
[----:B------:R-:W-:Y:S02]  /*5f00*/  @!UP0 UIMAD UR6, UR12, UR39, UR5 ;  /* 0x000000270c0682a4 */ /* 0x000fe4000f8e0205 */
[----:B------:R-:W-:Y:S02]  /*5f10*/  UIMAD UR15, UR18, UR4, UR15 ;  /* 0x00000004120f72a4 */ /* 0x000fe4000f8e020f */
[----:B------:R-:W-:Y:S01]  /*5f20*/  UIMAD UR7, UR34, UR10, UR7 ;  /* 0x0000000a220772a4 */ /* 0x000fe2000f8e0207 */
[----:B------:R-:W-:Y:S02]  /*5f30*/  @!UP0 UMOV UR5, UR11 ;  /* 0x0000000b00058c82 */ /* 0x000fe40008000000 */
[----:B------:R-:W-:Y:S02]  /*5f40*/  UIMAD UR15, UR5, UR18, UR15 ;  /* 0x00000012050f72a4 */ /* 0x000fe4000f8e020f */
[----:B------:R-:W-:Y:S11]  /*5f50*/  UIMAD UR7, UR6, UR34, UR7 ;  /* 0x00000022060772a4 */ /* 0x000ff6000f8e0207 */
[----:B------:R-:W-:Y:S01]  /*5f60*/  @!UPT UIADD3 URZ, UPT, UPT, URZ, URZ, URZ ;  /* 0x000000fffffff290 */ /* 0x000fe2000fffe0ff */
.L_x_92:
[----:B------:R-:W1:Y:S01]  /*5f70*/  @!UP2 LDCU.128 UR20, c[0x0][0xc10] ;  /* 0x00018200ff14a7ac */ /* 0x000e620008000c00 */
[C---:B------:R-:W-:Y:S02]  /*5f80*/  ISETP.NE.U32.AND P2, PT, R2.reuse, RZ, PT ;  /* 0x000000ff0200720c */ /* 0x040fe40003f45070 */
[----:B------:R-:W-:Y:S02]  /*5f90*/  ISETP.NE.U32.AND P1, PT, R2, RZ, PT ;  /* 0x000000ff0200720c */ /* 0x000fe40003f25070 */
[C---:B------:R-:W-:Y:S02]  /*5fa0*/  ISETP.NE.AND.EX P2, PT, R3.reuse, RZ, PT, P2 ;  /* 0x000000ff0300720c */ /* 0x040fe40003f45320 */
[----:B------:R-:W-:Y:S01]  /*5fb0*/  ISETP.NE.AND.EX P1, PT, R3, RZ, PT, P1 ;  /* 0x000000ff0300720c */ /* 0x000fe20003f25310 */
[----:B------:R-:W2:Y:S01]  /*5fc0*/  @!UP2 LDCU UR5, c[0x0][0xc0c] ;  /* 0x00018180ff05a7ac */ /* 0x000ea20008000800 */
[----:B------:R-:W-:Y:S01]  /*5fd0*/  SHF.L.U32 R8, R11, 0x1f, RZ ;  /* 0x0000001f0b087819 */ /* 0x000fe200000006ff */
[----:B-1----:R-:W-:Y:S07]  /*5fe0*/  UIMAD.WIDE.U32 UR10, UR15, UR20, URZ ;  /* 0x000000140f0a72a5 */ /* 0x002fee000f8e00ff */
[----:B------:R-:W-:Y:S01]  /*5ff0*/  @!UP2 UMOV UR4, UR11 ;  /* 0x0000000b0004ac82 */ /* 0x000fe20008000000 */
[----:B--2---:R-:W-:Y:S02]  /*6000*/  @!UP2 UISETP.NE.AND UP0, UPT, UR5, 0x1, UPT ;  /* 0x000000010500a88c */ /* 0x004fe4000bf05270 */
[----:B------:R-:W-:Y:S02]  /*6010*/  @!UP2 USHF.R.U32.HI UR4, URZ, UR21, UR4 ;  /* 0x00000015ff04a299 */ /* 0x000fe40008011604 */
[----:B------:R-:W-:Y:S02]  /*6020*/  UIMAD.WIDE.U32 UR10, UR7, UR23, URZ ;  /* 0x00000017070a72a5 */ /* 0x000fe4000f8e00ff */
[----:B------:R-:W-:Y:S02]  /*6030*/  @!UP2 USEL UR12, UR15, UR4, !UP0 ;  /* 0x000000040f0ca287 */ /* 0x000fe4000c000000 */
[----:B------:R-:W-:Y:S03]  /*6040*/  @!UP2 UISETP.NE.AND UP0, UPT, UR22, 0x1, UPT ;  /* 0x000000011600a88c */ /* 0x000fe6000bf05270 */
[----:B------:R-:W-:Y:S02]  /*6050*/  @!UP2 UMOV UR6, UR11 ;  /* 0x0000000b0006ac82 */ /* 0x000fe40008000000 */
[----:B------:R-:W1:Y:S02]  /*6060*/  @!UP2 LDCU UR4, c[0x0][0xc20] ;  /* 0x00018400ff04a7ac */ /* 0x000e640008000800 */
[----:B-1----:R-:W-:Y:S04]  /*6070*/  @!UP2 USHF.R.U32.HI UR6, URZ, UR4, UR6 ;  /* 0x00000004ff06a299 */ /* 0x002fe80008011606 */
[----:B------:R-:W-:Y:S04]  /*6080*/  @!UP2 USEL UR6, UR7, UR6, !UP0 ;  /* 0x000000060706a287 */ /* 0x000fe8000c000000 */
[----:B------:R-:W-:Y:S02]  /*6090*/  @!UP2 UIADD3 UR4, UPT, UPT, -UR12, UR6, URZ ;  /* 0x000000060c04a290 */ /* 0x000fe4000fffe1ff */
[----:B------:R-:W-:Y:S02]  /*60a0*/  @!UP2 UIADD3 UR6, UPT, UPT, UR12, -UR6, URZ ;  /* 0x800000060c06a290 */ /* 0x000fe4000fffe0ff */
[----:B------:R-:W-:Y:S02]  /*60b0*/  @!UP2 UIMAD UR15, UR4, UR5, UR15 ;  /* 0x00000005040fa2a4 */ /* 0x000fe4000f8e020f */
[----:B------:R-:W-:Y:S01]  /*60c0*/  @!UP2 UIMAD UR7, UR6, UR22, UR7 ;  /* 0x000000160607a2a4 */ /* 0x000fe2000f8e0207 */
[----:B------:R-:W-:Y:S11]  /*60d0*/  BRA.U UP4, `(.L_x_93) ;  /* 0x0000000104107547 */ /* 0x000ff6000b800000 */
[----:B------:R-:W-:Y:S04]  /*60e0*/  MOV R9, UR52 ;  /* 0x0000003400097c02 */ /* 0x000fe80008000f00 */
[----:B------:R-:W-:Y:S04]  /*60f0*/  SHF.L.U32 R9, R9, 0x1f, RZ ;  /* 0x0000001f09097819 */ /* 0x000fe800000006ff */
[----:B------:R-:W1:Y:S02]  /*6100*/  SYNCS.PHASECHK.TRANS64.TRYWAIT P3, [UR19+0x238], R9 ;  /* 0x00023809ff0075a7 */ /* 0x000e640008061113 */
[----:B-1----:R-:W-:Y:S05]  /*6110*/  @!P3 BRA `(.L_x_94) ;  /* 0x00000044002cb947 */ /* 0x002fea0003800000 */
.L_x_93:
[----:B------:R-:W-:Y:S05]  /*6120*/  @!P2 BRA `(.L_x_95) ;  /* 0x000000000030a947 */ /* 0x000fea0003800000 */
[----:B------:R-:W-:Y:S01]  /*6130*/  UPLOP3.LUT UP3, UPT, UPT, UPT, UP5, 0x80, 0x8 ;  /* 0x000000000008789c */ /* 0x000fe20003f6f050 */
[----:B------:R-:W-:Y:S01]  /*6140*/  HFMA2 R139, -RZ, RZ, 0, 5.9604644775390625e-08 ;  /* 0x00000001ff8b7431 */ /* 0x000fe200000001ff */
[----:B------:R-:W2:Y:S04]  /*6150*/  LDCU.64 UR4, c[0x0][0x358] ;  /* 0x00006b00ff0477ac */ /* 0x000ea80008000a00 */
[----:B------:R-:W-:Y:S11]  /*6160*/  PLOP3.LUT P2, PT, PT, PT, UP3, 0x80, 0x8 ;  /* 0x000000000008781c */ /* 0x000ff60003f4f038 */
[----:B------:R-:W-:Y:S02]  /*6170*/  @!UPT UIADD3 URZ, UPT, UPT, URZ, URZ, URZ ;  /* 0x000000fffffff290 */ /* 0x000fe4000fffe0ff */
[----:B------:R-:W3:Y:S01]  /*6180*/  @P2 LDC.64 R12, c[0x0][0x988] ;  /* 0x00026200ff0c2b82 */ /* 0x000ee20000000a00 */
[----:B-1----:R-:W-:Y:S04]  /*6190*/  @P2 IMAD R0, R16, R2, RZ ;  /* 0x0000000210002224 */ /* 0x002fe800078e02ff */
[----:B---3--:R-:W-:Y:S01]  /*61a0*/  @P2 IMAD.WIDE R12, R0, 0x4, R12 ;  /* 0x00000004000c2825 */ /* 0x008fe200078e020c */
[----:B------:R-:W-:Y:S04]  /*61b0*/  MOV R0, 0x1 ;  /* 0x0000000100007802 */ /* 0x000fe80000000f00 */
[----:B--2--5:R2:W5:Y:S01]  /*61c0*/  @P2 LDG.E R71, desc[UR4][R12.64] ;  /* 0x000000040c472981 */ /* 0x024562000c1e1900 */
[----:B------:R-:W-:Y:S01]  /*61d0*/  @!P2 PRMT R139, R0, 0x7610, R139 ;  /* 0x00007610008ba816 */ /* 0x000fe2000000008b */
[----:B--2---:R-:W3:Y:S06]  /*61e0*/  @!P2 LDC R71, c[0x0][0x980] ;  /* 0x00026000ff47ab82 */ /* 0x004eec0000000800 */
.L_x_95:
[----:B---3-5:R-:W-:Y:S01]  /*61f0*/  @!P1 FSETP.EQ.AND P2, PT, R71, RZ, PT ;  /* 0x000000ff4700920b */ /* 0x028fe20003f42000 */
[----:B------:R-:W-:Y:S01]  /*6200*/  @!UPT UIADD3 URZ, UPT, UPT, URZ, URZ, URZ ;  /* 0x000000fffffff290 */ /* 0x000fe2000fffe0ff */
[----:B------:R-:W-:Y:S11]  /*6210*/  @!P1 BRA `(.L_x_96) ;  /* 0x0000000000149947 */ /* 0x000ff60003800000 */
[----:B------:R-:W-:Y:S02]  /*6220*/  LOP3.LUT P1, RZ, R139, 0xff, RZ, 0xc0, !PT ;  /* 0x000000ff8bff7812 */ /* 0x000fe4000782c0ff */
[----:B------:R-:W-:Y:S04]  /*6230*/  PLOP3.LUT P2, PT, PT, PT, UP3, 0x80, 0x8 ;  /* 0x000000000008781c */ /* 0x000fe80003f4f038 */
[----:B------:R-:W-:Y:S07]  /*6240*/  PLOP3.LUT P2, PT, P2, PT, PT, 0x8, 0x80 ;  /* 0x000000000080781c */ /* 0x000fee000174e170 */
[----:B------:R-:W-:Y:S11]  /*6250*/  @P1 FSETP.EQ.AND P2, PT, R71, RZ, PT ;  /* 0x000000ff4700120b */ /* 0x000ff60003f42000 */
[----:B------:R-:W-:Y:S02]  /*6260*/  @!UPT UIADD3 URZ, UPT, UPT, URZ, URZ, URZ ;  /* 0x000000fffffff290 */ /* 0x000fe4000fffe0ff */
.L_x_96:
[----:B------:R-:W2:Y:S01]  /*6270*/  SYNCS.PHASECHK.TRANS64.TRYWAIT P1, [UR19+0x228], R8 ;  /* 0x00022808ff0075a7 */ /* 0x000ea20008021113 */
[----:B------:R-:W-:Y:S01]  /*6280*/  ELECT P3, URZ, PT ;  /* 0x0000000000ff782f */ /* 0x000fe20003860000 */
[----:B------:R-:W-:Y:S01]  /*6290*/  @!UPT UIADD3 URZ, UPT, UPT, URZ, URZ, URZ ;  /* 0x000000fffffff290 */ /* 0x000fe2000fffe0ff */
[----:B--2---:R-:W-:Y:S11]  /*62a0*/  @!P1 BRA `(.L_x_97) ;  /* 0x0000004000e09947 */ /* 0x004ff60003800000 */
.L_x_207:
[----:B------:R-:W-:Y:S01]  /*62b0*/  PLOP3.LUT P2, PT, P2, P3, PT, 0xf2, 0x2f ;  /* 0x00000000002f781c */ /* 0x000fe20001747e72 */
[----:B------:R-:W-:Y:S01]  /*62c0*/  BSSY.RECONVERGENT B0, `(.L_x_98) ;  /* 0x000004f000007945 */ /* 0x000fe20003800200 */
[----:B------:R-:W-:Y:S11]  /*62d0*/  @P0 SHF.R.U32.HI R16, RZ, 0x10, R5 ;  /* 0x00000010ff100819 */ /* 0x000ff60000011605 */
[----:B------:R-:W-:Y:S05]  /*62e0*/  @P2 BRA `(.L_x_99) ;  /* 0x0000000400302947 */ /* 0x000fea0003800000 */
[----:B------:R-:W-:Y:S01]  /*62f0*/  UISETP.NE.AND UP4, UPT, UR51, URZ, UPT ;  /* 0x000000ff3300728c */ /* 0x000fe2000bf85270 */
[----:B-1----:R-:W-:Y:S01]  /*6300*/  IMAD.U32 R0, RZ, RZ, UR44 ;  /* 0x0000002cff007e24 */ /* 0x002fe2000f8e00ff */
[----:B------:R-:W-:Y:S04]  /*6310*/  MOV R5, UR36 ;  /* 0x0000002400057c02 */ /* 0x000fe80008000f00 */
[----:B------:R-:W-:Y:S02]  /*6320*/  IABS R0, R0 ;  /* 0x0000000000007213 */ /* 0x000fe40000000000 */
[----:B------:R-:W-:Y:S02]  /*6330*/  IABS R5, R5 ;  /* 0x0000000500057213 */ /* 0x000fe40000000000 */
[----:B------:R-:W-:Y:S02]  /*6340*/  R2UR UR4, R0 ;  /* 0x00000000000472ca */ /* 0x000fe400000e0000 */
[----:B------:R-:W1:Y:S11]  /*6350*/  I2F.RP R6, R5 ;  /* 0x0000000500067306 */ /* 0x000e760000209400 */
[----:B------:R-:W-:Y:S01]  /*6360*/  UIMAD.WIDE.U32 UR10, UR41, UR4, URZ ;  /* 0x00000004290a72a5 */ /* 0x000fe2000f8e00ff */
[----:B-1----:R-:W1:Y:S06]  /*6370*/  MUFU.RCP R6, R6 ;  /* 0x0000000600067308 */ /* 0x002e6c0000001000 */
[----:B------:R-:W-:Y:S02]  /*6380*/  UMOV UR12, UR11 ;  /* 0x0000000b000c7c82 */ /* 0x000fe40008000000 */
[----:B------:R-:W-:Y:S04]  /*6390*/  UIMAD UR4, UR12, UR48, UR4 ;  /* 0x000000300c0472a4 */ /* 0x000fe8000f8e0204 */
[----:B------:R-:W-:Y:S01]  /*63a0*/  UISETP.GT.U32.AND UP0, UPT, UR28, UR4, UPT ;  /* 0x000000041c00728c */ /* 0x000fe2000bf04070 */
[----:B-1----:R-:W-:Y:S10]  /*63b0*/  VIADD R6, R6, 0xffffffe ;  /* 0x0ffffffe06067836 */ /* 0x002ff40000000000 */
[----:B------:R-:W-:Y:S01]  /*63c0*/  @!UP0 UIADD3 UR4, UPT, UPT, UR4, -UR28, URZ ;  /* 0x8000001c04048290 */ /* 0x000fe2000fffe0ff */
[----:B------:R-:W1:Y:S01]  /*63d0*/  F2I.FTZ.U32.TRUNC.NTZ R7, R6 ;  /* 0x0000000600077305 */ /* 0x000e62000021f000 */
[----:B------:R-:W-:Y:S02]  /*63e0*/  @!UP0 UIADD3 UR12, UPT, UPT, UR12, 0x1, URZ ;  /* 0x000000010c0c8890 */ /* 0x000fe4000fffe0ff */
[----:B------:R-:W-:Y:S02]  /*63f0*/  UISETP.GE.U32.AND UP0, UPT, UR4, UR28, UPT ;  /* 0x0000001c0400728c */ /* 0x000fe4000bf06070 */
[----:B------:R-:W-:Y:S09]  /*6400*/  ULOP3.LUT UR4, UR44, UR29, URZ, 0x3c, !UPT ;  /* 0x0000001d2c047292 */ /* 0x000ff2000f8e3cff */
[----:B------:R-:W-:Y:S01]  /*6410*/  @UP0 UIADD3 UR12, UPT, UPT, UR12, 0x1, URZ ;  /* 0x000000010c0c0890 */ /* 0x000fe2000fffe0ff */
[--C-:B-1----:R-:W-:Y:S01]  /*6420*/  IMAD.MOV R4, RZ, RZ, -R7.reuse ;  /* 0x000000ffff047224 */ /* 0x102fe200078e0a07 */
[----:B------:R-:W-:Y:S01]  /*6430*/  UISETP.GE.AND UP0, UPT, UR4, URZ, UPT ;  /* 0x000000ff0400728c */ /* 0x000fe2000bf06270 */
[----:B------:R-:W-:Y:S02]  /*6440*/  IMAD.MOV.U32 R6, RZ, RZ, RZ ;  /* 0x000000ffff067224 */ /* 0x000fe400078e00ff */
[-C--:B------:R-:W-:Y:S04]  /*6450*/  IMAD R4, R4, R5.reuse, RZ ;  /* 0x0000000504047224 */ /* 0x080fe800078e02ff */
[----:B------:R-:W-:Y:S04]  /*6460*/  IMAD.HI.U32 R7, R7, R4, R6 ;  /* 0x0000000407077227 */ /* 0x000fe800078e0006 */
[----:B------:R-:W-:Y:S02]  /*6470*/  @!UP0 UIADD3 UR12, UPT, UPT, -UR12, URZ, URZ ;  /* 0x000000ff0c0c8290 */ /* 0x000fe4000fffe1ff */
[----:B------:R-:W-:Y:S06]  /*6480*/  @!UP6 ULOP3.LUT UR12, URZ, UR29, URZ, 0x33, !UPT ;  /* 0x0000001dff0ce292 */ /* 0x000fec000f8e33ff */
[----:B------:R-:W-:Y:S05]  /*6490*/  IMAD.U32 R0, RZ, RZ, UR12 ;  /* 0x0000000cff007e24 */ /* 0x000fea000f8e00ff */
[----:B------:R-:W-:Y:S04]  /*64a0*/  IABS R0, R0 ;  /* 0x0000000000007213 */ /* 0x000fe80000000000 */
[----:B------:R-:W-:Y:S11]  /*64b0*/  R2UR UR4, R0 ;  /* 0x00000000000472ca */ /* 0x000ff600000e0000 */
[----:B------:R-:W-:Y:S02]  /*64c0*/  @!UPT UIADD3 URZ, UPT, UPT, URZ, URZ, URZ ;  /* 0x000000fffffff290 */ /* 0x000fe4000fffe0ff */
[----:B------:R-:W-:Y:S07]  /*64d0*/  UIMAD.WIDE.U32 UR10, UR40, UR4, URZ ;  /* 0x00000004280a72a5 */ /* 0x000fee000f8e00ff */
[----:B------:R-:W-:Y:S01]  /*64e0*/  UMOV UR13, UR11 ;  /* 0x0000000b000d7c82 */ /* 0x000fe20008000000 */
[----:B------:R-:W-:Y:S02]  /*64f0*/  USHF.L.U32 UR11, UR47, 0x7, URZ ;  /* 0x000000072f0b7899 */ /* 0x000fe400080006ff */
[----:B------:R-:W-:Y:S04]  /*6500*/  UIADD3 UR5, UPT, UPT, -UR13, URZ, URZ ;  /* 0x000000ff0d057290 */ /* 0x000fe8000fffe1ff */
[----:B------:R-:W-:Y:S04]  /*6510*/  UIMAD UR4, UR27, UR5, UR4 ;  /* 0x000000051b0472a4 */ /* 0x000fe8000f8e0204 */
[----:B------:R-:W-:Y:S11]  /*6520*/  UISETP.GT.U32.AND UP0, UPT, UR27, UR4, UPT ;  /* 0x000000041b00728c */ /* 0x000ff6000bf04070 */
[----:B------:R-:W-:Y:S02]  /*6530*/  @!UP0 UIADD3 UR4, UPT, UPT, UR4, -UR27, URZ ;  /* 0x8000001b04048290 */ /* 0x000fe4000fffe0ff */
[----:B------:R-:W-:Y:S02]  /*6540*/  @!UP0 UIADD3 UR13, UPT, UPT, UR13, 0x1, URZ ;  /* 0x000000010d0d8890 */ /* 0x000fe4000fffe0ff */
[----:B------:R-:W-:Y:S02]  /*6550*/  UISETP.GE.U32.AND UP0, UPT, UR4, UR27, UPT ;  /* 0x0000001b0400728c */ /* 0x000fe4000bf06070 */
[----:B------:R-:W-:Y:S09]  /*6560*/  ULOP3.LUT UR4, UR12, UR51, URZ, 0x3c, !UPT ;  /* 0x000000330c047292 */ /* 0x000ff2000f8e3cff */
[----:B------:R-:W-:Y:S02]  /*6570*/  @UP0 UIADD3 UR13, UPT, UPT, UR13, 0x1, URZ ;  /* 0x000000010d0d0890 */ /* 0x000fe4000fffe0ff */
[----:B------:R-:W-:Y:S11]  /*6580*/  UISETP.GE.AND UP0, UPT, UR4, URZ, UPT ;  /* 0x000000ff0400728c */ /* 0x000ff6000bf06270 */
[----:B------:R-:W-:Y:S02]  /*6590*/  @!UP0 UIADD3 UR13, UPT, UPT, -UR13, URZ, URZ ;  /* 0x000000ff0d0d8290 */ /* 0x000fe4000fffe1ff */
[----:B------:R-:W-:Y:S02]  /*65a0*/  @!UP4 ULOP3.LUT UR13, URZ, UR51, URZ, 0x33, !UPT ;  /* 0x00000033ff0dc292 */ /* 0x000fe4000f8e33ff */
[----:B------:R-:W-:Y:S02]  /*65b0*/  UISETP.NE.AND UP4, UPT, UR36, URZ, UPT ;  /* 0x000000ff2400728c */ /* 0x000fe4000bf85270 */
[----:B------:R-:W-:Y:S02]  /*65c0*/  ULOP3.LUT UR4, UR13, UR36, URZ, 0x3c, !UPT ;  /* 0x000000240d047292 */ /* 0x000fe4000f8e3cff */
[----:B------:R-:W-:Y:S01]  /*65d0*/  UIADD3 UR5, UPT, UPT, -UR13, URZ, URZ ;  /* 0x000000ff0d057290 */ /* 0x000fe2000fffe1ff */
[----:B------:R-:W-:Y:S01]  /*65e0*/  MOV R0, UR13 ;  /* 0x0000000d00007c02 */ /* 0x000fe20008000f00 */
[----:B------:R-:W-:Y:S02]  /*65f0*/  UISETP.GE.AND UP0, UPT, UR4, URZ, UPT ;  /* 0x000000ff0400728c */ /* 0x000fe4000bf06270 */
[----:B------:R-:W-:Y:S01]  /*6600*/  UIADD3 UR4, UPT, UPT, -UR12, URZ, URZ ;  /* 0x000000ff0c047290 */ /* 0x000fe2000fffe1ff */
[----:B------:R-:W-:Y:S01]  /*6610*/  IABS R0, R0 ;  /* 0x0000000000007213 */ /* 0x000fe20000000000 */
[----:B------:R-:W-:Y:S02]  /*6620*/  UIMAD UR12, UR51, UR5, UR12 ;  /* 0x00000005330c72a4 */ /* 0x000fe4000f8e020c */
[----:B------:R-:W-:Y:S02]  /*6630*/  UIMAD UR4, UR29, UR4, UR44 ;  /* 0x000000041d0472a4 */ /* 0x000fe4000f8e022c */
[----:B------:R-:W-:Y:S01]  /*6640*/  IMAD.HI.U32 R7, R7, R0, RZ ;  /* 0x0000000007077227 */ /* 0x000fe200078e00ff */
[----:B------:R-:W-:Y:S01]  /*6650*/  UMOV UR5, 0x10000000 ;  /* 0x1000000000057882 */ /* 0x000fe20000000000 */
[----:B------:R-:W-:Y:S03]  /*6660*/  USHF.L.U32 UR10, UR4, 0x6, URZ ;  /* 0x00000006040a7899 */ /* 0x000fe600080006ff */
[----:B------:R-:W-:Y:S01]  /*6670*/  IADD3 R4, PT, PT, -R7, RZ, RZ ;  /* 0x000000ff07047210 */ /* 0x000fe20007ffe1ff */
[----:B------:R-:W-:Y:S04]  /*6680*/  UMOV UR4, 0x0 ;  /* 0x0000000000047882 */ /* 0x000fe80000000000 */
[C---:B------:R-:W-:Y:S05]  /*6690*/  IMAD R0, R5.reuse, R4, R0 ;  /* 0x0000000405007224 */ /* 0x040fea00078e0200 */
[----:B------:R-:W-:Y:S11]  /*66a0*/  ISETP.GT.U32.AND P0, PT, R5, R0, PT ;  /* 0x000000000500720c */ /* 0x000ff60003f04070 */
[----:B------:R-:W-:Y:S02]  /*66b0*/  @!UPT UIADD3 URZ, UPT, UPT, URZ, URZ, URZ ;  /* 0x000000fffffff290 */ /* 0x000fe4000fffe0ff */
[----:B------:R-:W-:Y:S01]  /*66c0*/  @!P0 IMAD.IADD R0, R0, 0x1, -R5 ;  /* 0x0000000100008824 */ /* 0x000fe200078e0a05 */
[----:B------:R-:W-:Y:S04]  /*66d0*/  @!P0 IADD3 R7, PT, PT, R7, 0x1, RZ ;  /* 0x0000000107078810 */ /* 0x000fe80007ffe0ff */
[----:B------:R-:W-:Y:S01]  /*66e0*/  ISETP.GE.U32.AND P1, PT, R0, R5, PT ;  /* 0x000000050000720c */ /* 0x000fe20003f26070 */
[----:B------:R-:W-:Y:S11]  /*66f0*/  HFMA2 R0, -RZ, RZ, 0, 0.0078125 ;  /* 0x00002000ff007431 */ /* 0x000ff600000001ff */
[----:B------:R-:W-:Y:S01]  /*6700*/  @!UPT UIADD3 URZ, UPT, UPT, URZ, URZ, URZ ;  /* 0x000000fffffff290 */ /* 0x000fe2000fffe0ff */
[----:B------:R-:W-:Y:S05]  /*6710*/  @P1 VIADD R7, R7, 0x1 ;  /* 0x0000000107071836 */ /* 0x000fea0000000000 */
[----:B------:R-:W-:Y:S11]  /*6720*/  R2UR UR14, R7 ;  /* 0x00000000070e72ca */ /* 0x000ff600000e0000 */
[----:B------:R-:W-:Y:S02]  /*6730*/  @!UPT UIADD3 URZ, UPT, UPT, URZ, URZ, URZ ;  /* 0x000000fffffff290 */ /* 0x000fe4000fffe0ff */
[----:B------:R-:W-:Y:S02]  /*6740*/  @!UP0 UIADD3 UR14, UPT, UPT, -UR14, URZ, URZ ;  /* 0x000000ff0e0e8290 */ /* 0x000fe4000fffe1ff */
[----:B------:R-:W-:Y:S04]  /*6750*/  @!UP4 ULOP3.LUT UR14, URZ, UR36, URZ, 0x33, !UPT ;  /* 0x00000024ff0ec292 */ /* 0x000fe8000f8e33ff */
[----:B------:R-:W-:Y:S04]  /*6760*/  UIADD3 UR6, UPT, UPT, -UR14, URZ, URZ ;  /* 0x000000ff0e067290 */ /* 0x000fe8000fffe1ff */
[----:B------:R-:W-:Y:S09]  /*6770*/  UIMAD UR13, UR36, UR6, UR13 ;  /* 0x00000006240d72a4 */ /* 0x000ff2000f8e020d */
[----:B------:R2:W-:Y:S01]  /*6780*/  UTMALDG.5D [UR8], [UR30], desc[UR4] ;  /* 0x000004081e0075b4 */ /* 0x0005e20008021000 */
[----:B------:R2:W-:Y:S01]  /*6790*/  SYNCS.ARRIVE.TRANS64.RED.A0TR RZ, [UR19+0x220], R0 ;  /* 0x00022000ffff79a7 */ /* 0x0005e20008300413 */
[----:B------:R-:W-:Y:S01]  /*67a0*/  NOP ;  /* 0x0000000000007918 */ /* 0x000fe20000000000 */
.L_x_99:
[----:B--2---:R-:W-:Y:S05]  /*67b0*/  BSYNC.RECONVERGENT B0 ;  /* 0x0000000000007941 */ /* 0x004fea0003800200 */
.L_x_98:
[----:B------:R-:W-:Y:S01]  /*67c0*/  SYNCS.ARRIVE.TRANS64.RED.A1T0 RZ, [UR49], RZ ;  /* 0x000000ffffff79a7 */ /* 0x000fe20008100431 */
[----:B------:R-:W-:Y:S01]  /*67d0*/  UIADD3 UR44, UPT, UPT, UR7, UR50, URZ ;  /* 0x00000032072c7290 */ /* 0x000fe2000fffe0ff */
[----:B------:R-:W-:Y:S01]  /*67e0*/  LOP3.LUT R11, R11, 0x1, RZ, 0x3c, !PT ;  /* 0x000000010b0b7812 */ /* 0x000fe200078e3cff */
[----:B------:R-:W-:Y:S01]  /*67f0*/  UIADD3 UR47, UPT, UPT, UR15, UR45, URZ ;  /* 0x0000002d0f2f7290 */ /* 0x000fe2000fffe0ff */
[----:B------:R-:W-:Y:S01]  /*6800*/  LOP3.LUT R10, R10, 0x1, RZ, 0x3c, !PT ;  /* 0x000000010a0a7812 */ /* 0x000fe200078e3cff */
[----:B------:R-:W-:Y:S01]  /*6810*/  UPLOP3.LUT UP4, UPT, UPT, UPT, UPT, 0x80, 0x8 ;  /* 0x000000000008789c */ /* 0x000fe20003f8f070 */
[----:B------:R-:W-:Y:S10]  /*6820*/  BRA.U UP1, `(.L_x_100) ;  /* 0xfffffff101b07547 */ /* 0x000ff4000b83ffff */
[----:B-1----:R-:W-:Y:S07]  /*6830*/  MOV R0, UR19 ;  /* 0x0000001300007c02 */ /* 0x002fee0008000f00 */
.L_x_101:
[----:B-1----:R-:W-:-:S04]  /*6840*/  SHF.L.U32 R2, R11, 0x1f, RZ ;  /* 0x0000001f0b027819 */ /* 0x002fc800000006ff */
[----:B------:R1:W2:Y:S03]  /*6850*/  SYNCS.PHASECHK.TRANS64.TRYWAIT P0, [R0+URZ+0x228], R2 ;  /* 0x00022802000075a7 */ /* 0x0002a600080011ff */
[----:B--2---:R-:W-:Y:S05]  /*6860*/  @!P0 NANOSLEEP.SYNCS 0x989680 ;  /* 0x009896800000895d */ /* 0x004fea0003900000 */
[----:B------:R-:W2:Y:S02]  /*6870*/  @!P0 SYNCS.PHASECHK.TRANS64 P0, [R0+URZ+0x228], R2 ;  /* 0x00022802000085a7 */ /* 0x000ea400080010ff */
[----:B--2---:R-:W-:Y:S05]  /*6880*/  @P0 EXIT ;  /* 0x000000000000094d */ /* 0x004fea0003800000 */
[----:B------:R-:W-:Y:S05]  /*6890*/  BRA `(.L_x_101) ;  /* 0xfffffffc00e87947 */ /* 0x000fea000383ffff */
.L_x_90:
[----:B------:R-:W-:-:S06]  /*68a0*/  UISETP.GE.AND UP0, UPT, UR15, 0x4, UPT ;  /* 0x000000040f00788c */ /* 0x000fcc000bf06270 */
[----:B------:R-:W-:-:S13]  /*68b0*/  PLOP3.LUT P0, PT, PT, PT, UP0, 0x80, 0x8 ;  /* 0x000000000008781c */ /* 0x000fda0003f0f008 */
[----:B-1----:R-:W-:Y:S05]  /*68c0*/  @!P0 EXIT ;  /* 0x000000000000894d */ /* 0x002fea0003800000 */
[----:B------:R-:W1:Y:S08]  /*68d0*/  S2UR UR4, SR_CgaCtaId ;  /* 0x00000000000479c3 */ /* 0x000e700000008800 */
[----:B------:R-:W-:Y:S01]  /*68e0*/  BAR.SYNC.DEFER_BLOCKING 0x6, 0xa0 ;  /* 0x0182800000007b1d */ /* 0x000fe20000010000 */
[C---:B------:R-:W-:Y:S01]  /*68f0*/  IMAD.SHL.U32 R4, R133.reuse, 0x40, RZ ;  /* 0x0000004085047824 */ /* 0x040fe200078e00ff */
[----:B------:R-:W-:Y:S01]  /*6900*/  USHF.R.S32.HI UR45, URZ, 0x1f, UR5 ;  /* 0x0000001fff2d7899 */ /* 0x000fe20008011405 */
[C---:B------:R-:W-:Y:S01]  /*6910*/  IMAD.SHL.U32 R138, R133.reuse, 0x8, RZ ;  /* 0x00000008858a7824 */ /* 0x040fe200078e00ff */
[----:B------:R-:W-:Y:S01]  /*6920*/  CS2R R134, SRZ ;  /* 0x0000000000867805 */ /* 0x000fe2000001ff00 */
[C---:B------:R-:W-:Y:S01]  /*6930*/  IMAD.SHL.U32 R143, R133.reuse, 0x10, RZ ;  /* 0x00000010858f7824 */ /* 0x040fe200078e00ff */
[----:B------:R-:W-:Y:S01]  /*6940*/  UMOV UR43, 0x400 ;  /* 0x00000400002b7882 */ /* 0x000fe20000000000 */
[----:B------:R-:W-:Y:S01]  /*6950*/  LOP3.LUT R5, R4, 0x180, RZ, 0xc0, !PT ;  /* 0x0000018004057812 */ /* 0x000fe200078ec0ff */
[----:B------:R-:W-:Y:S01]  /*6960*/  ULEA.HI UR45, UR45, UR5, URZ, 0x6 ;  /* 0x000000052d2d7291 */ /* 0x000fe2000f8f30ff */
[----:B------:R-:W-:Y:S01]  /*6970*/  IMAD.U32 R69, R133, 0x10000, RZ ;  /* 0x0001000085457824 */ /* 0x000fe200078e00ff */
[----:B------:R-:W-:Y:S01]  /*6980*/  LOP3.LUT R137, R143, 0x20, RZ, 0xc0, !PT ;  /* 0x000000208f897812 */ /* 0x000fe200078ec0ff */
[----:B------:R-:W-:Y:S01]  /*6990*/  IMAD.MOV.U32 R68, RZ, RZ, RZ ;  /* 0x000000ffff447224 */ /* 0x000fe200078e00ff */
[----:B------:R-:W-:Y:S01]  /*69a0*/  LOP3.LUT R138, R5, 0x30, R138, 0xf8, !PT ;  /* 0x00000030058a7812 */ /* 0x000fe200078ef88a */
[----:B------:R-:W-:Y:S01]  /*69b0*/  IMAD.MOV.U32 R136, RZ, RZ, RZ ;  /* 0x000000ffff887224 */ /* 0x000fe200078e00ff */
[----:B------:R-:W-:Y:S01]  /*69c0*/  LOP3.LUT R143, R143, 0x40, RZ, 0xc0, !PT ;  /* 0x000000408f8f7812 */ /* 0x000fe200078ec0ff */
[----:B------:R-:W2:Y:S01]  /*69d0*/  LDCU UR55, c[0x0][0x370] ;  /* 0x00006e00ff3777ac */ /* 0x000ea20008000800 */
[----:B------:R-:W-:-:S02]  /*69e0*/  LOP3.LUT R138, R138, 0x1e40, R4, 0xf8, !PT ;  /* 0x00001e408a8a7812 */ /* 0x000fc400078ef804 */
[----:B------:R-:W-:Y:S01]  /*69f0*/  LOP3.LUT R69, R69, 0x600000, RZ, 0xc0, !PT ;  /* 0x0060000045457812 */ /* 0x000fe200078ec0ff */
[----:B------:R-:W3:Y:S01]  /*6a00*/  LDCU UR42, c[0x0][0xc0c] ;  /* 0x00018180ff2a77ac */ /* 0x000ee20008000800 */
[----:B-1----:R-:W-:Y:S01]  /*6a10*/  ULEA UR43, UR4, UR43, 0x18 ;  /* 0x0000002b042b7291 */ /* 0x002fe2000f8ec0ff */
[----:B------:R-:W1:Y:S05]  /*6a20*/  LDCU UR38, c[0x0][0xc30] ;  /* 0x00018600ff2677ac */ /* 0x000e6a0008000800 */
[----:B------:R-:W-:Y:S01]  /*6a30*/  VIADD R144, R138, UR43 ;  /* 0x0000002b8a907c36 */ /* 0x000fe20008000000 */
[----:B------:R-:W-:Y:S02]  /*6a40*/  UIADD3 UR4, UPT, UPT, UR43, 0x2400, URZ ;  /* 0x000024002b047890 */ /* 0x000fe4000fffe0ff */
[----:B------:R-:W4:Y:S01]  /*6a50*/  LDS R2, [UR43+0x290] ;  /* 0x0002902bff027984 */ /* 0x000f220008000800 */
[----:B------:R-:W-:Y:S01]  /*6a60*/  UIADD3 UR5, UPT, UPT, UR43, 0x400, URZ ;  /* 0x000004002b057890 */ /* 0x000fe2000fffe0ff */
[--C-:B------:R-:W-:Y:S01]  /*6a70*/  IADD3 R137, PT, PT, -R137, 0x400, R144.reuse ;  /* 0x0000040089897810 */ /* 0x100fe20007ffe190 */
[----:B------:R-:W1:Y:S01]  /*6a80*/  LDCU UR61, c[0x0][0x388] ;  /* 0x00007100ff3d77ac */ /* 0x000e620008000800 */
[----:B------:R-:W-:Y:S01]  /*6a90*/  IADD3 R144, PT, PT, -R143, 0x400, R144 ;  /* 0x000004008f907810 */ /* 0x000fe20007ffe190 */
[----:B------:R-:W-:-:S02]  /*6aa0*/  IMAD.U32 R145, RZ, RZ, UR4 ;  /* 0x00000004ff917e24 */ /* 0x000fc4000f8e00ff */
[----:B------:R-:W-:Y:S01]  /*6ab0*/  IMAD.U32 R146, RZ, RZ, UR5 ;  /* 0x00000005ff927e24 */ /* 0x000fe2000f8e00ff */
[----:B------:R-:W1:Y:S01]  /*6ac0*/  LDCU UR60, c[0x0][0x38c] ;  /* 0x00007180ff3c77ac */ /* 0x000e620008000800 */
[----:B------:R-:W-:Y:S01]  /*6ad0*/  IMAD.IADD R143, R137, 0x1, -R143 ;  /* 0x00000001898f7824 */ /* 0x000fe200078e0a8f */
[----:B------:R-:W1:Y:S01]  /*6ae0*/  LDCU.64 UR52, c[0x0][0x988] ;  /* 0x00013100ff3477ac */ /* 0x000e620008000a00 */
[----:B------:R-:W1:Y:S01]  /*6af0*/  LDCU.64 UR40, c[0x0][0xc28] ;  /* 0x00018500ff2877ac */ /* 0x000e620008000a00 */
[----:B------:R-:W1:Y:S01]  /*6b00*/  LDCU.64 UR56, c[0x0][0x990] ;  /* 0x00013200ff3877ac */ /* 0x000e620008000a00 */
[----:B------:R-:W1:Y:S01]  /*6b10*/  LDCU.64 UR58, c[0x0][0x9b0] ;  /* 0x00013600ff3a77ac */ /* 0x000e620008000a00 */
[----:B------:R-:W1:Y:S01]  /*6b20*/  LDCU.64 UR62, c[0x0][0x9a8] ;  /* 0x00013500ff3e77ac */ /* 0x000e620008000a00 */
[----:B------:R-:W1:Y:S01]  /*6b30*/  LDCU.128 UR48, c[0x0][0xc10] ;  /* 0x00018200ff3077ac */ /* 0x000e620008000c00 */
[----:B------:R-:W1:Y:S01]  /*6b40*/  LDCU UR54, c[0x0][0x374] ;  /* 0x00006e80ff3677ac */ /* 0x000e620008000800 */
[C---:B----4-:R-:W-:Y:S01]  /*6b50*/  VIADD R3, R2.reuse, 0x40 ;  /* 0x0000004002037836 */ /* 0x050fe20000000000 */
[----:B------:R-:W-:Y:S01]  /*6b60*/  LOP3.LUT R2, R2, 0xffff, RZ, 0xc0, !PT ;  /* 0x0000ffff02027812 */ /* 0x000fe200078ec0ff */
[----:B------:R-:W-:-:S03]  /*6b70*/  USHF.R.S32.HI UR45, URZ, 0x6, UR45 ;  /* 0x00000006ff2d7899 */ /* 0x000fc6000801142d */
[----:B------:R-:W-:-:S05]  /*6b80*/  LOP3.LUT R3, R3, 0xffff, RZ, 0xc0, !PT ;  /* 0x0000ffff03037812 */ /* 0x000fca00078ec0ff */
[----:B-123--:R4:W-:Y:S04]  /*6b90*/  STL.64 [R1], R2 ;  /* 0x0000000201007387 */ /* 0x00e9e80000100a00 */
.L_x_119:
[----:B----4-:R-:W-:Y:S04]  /*6ba0*/  SHF.L.U32 R2, R135, 0x1f, RZ ;  /* 0x0000001f87027819 */ /* 0x010fe800000006ff */
[----:B-1----:R-:W1:Y:S02]  /*6bb0*/  SYNCS.PHASECHK.TRANS64.TRYWAIT P0, [UR43+0x240], R2 ;  /* 0x00024002ff0075a7 */ /* 0x002e64000800112b */
[----:B-12---:R-:W-:Y:S05]  /*6bc0*/  @!P0 BRA `(.L_x_102) ;  /* 0x0000003800b08947 */ /* 0x006fea0003800000 */
.L_x_209:
[----:B------:R-:W2:Y:S01]  /*6bd0*/  LDS.128 R4, [UR43+0x280] ;  /* 0x0002802bff047984 */ /* 0x000ea20008000c00 */
[----:B------:R-:W-:Y:S01]  /*6be0*/  UIADD3 UR4, UPT, UPT, UR43, 0x248, URZ ;  /* 0x000002482b047890 */ /* 0x000fe2000fffe0ff */
[----:B-1----:R-:W-:Y:S01]  /*6bf0*/  IMAD R2, R68, 0x4, R1 ;  /* 0x0000000444027824 */ /* 0x002fe200078e0201 */
[----:B------:R-:W-:Y:S01]  /*6c00*/  UISETP.GE.AND UP0, UPT, UR39, 0x1, UPT ;  /* 0x000000012700788c */ /* 0x000fe2000bf06270 */
[----:B------:R-:W-:Y:S01]  /*6c10*/  @!PT LDS RZ, [RZ] ;  /* 0x00000000fffff984 */ /* 0x000fe20000000800 */
[----:B------:R-:W-:Y:S01]  /*6c20*/  @!PT LDS RZ, [RZ] ;  /* 0x00000000fffff984 */ /* 0x000fe20000000800 */
[----:B------:R-:W-:Y:S01]  /*6c30*/  @!PT LDS RZ, [RZ] ;  /* 0x00000000fffff984 */ /* 0x000fe20000000800 */
[----:B------:R-:W-:Y:S01]  /*6c40*/  @!PT LDS RZ, [RZ] ;  /* 0x00000000fffff984 */ /* 0x000fe20000000800 */
[----:B------:R1:W-:Y:S06]  /*6c50*/  MEMBAR.ALL.CTA ;  /* 0x0000000000007992 */ /* 0x0003ec0000008000 */
[----:B-1----:R-:W1:Y:S01]  /*6c60*/  FENCE.VIEW.ASYNC.S ;  /* 0x00000000000073c6 */ /* 0x002e620000000000 */
[----:B------:R-:W-:Y:S09]  /*6c70*/  UPRMT UR4, URZ, 0x654, UR4 ;  /* 0x00000654ff047896 */ /* 0x000ff20008000004 */
[----:B-1----:R-:W-:Y:S01]  /*6c80*/  SYNCS.ARRIVE.TRANS64.RED.A1T0 RZ, [UR4], RZ ;  /* 0x000000ffffff79a7 */ /* 0x002fe20008100404 */
[----:B------:R-:W5:Y:S01]  /*6c90*/  LDL R2, [R2] ;  /* 0x0000000002027983 */ /* 0x000f620000100800 */
[----:B--2---:R-:W-:Y:S11]  /*6ca0*/  LOP3.LUT P0, RZ, R6, 0x1, RZ, 0xc0, !PT ;  /* 0x0000000106ff7812 */ /* 0x004ff6000780c0ff */
[----:B------:R-:W-:Y:S02]  /*6cb0*/  @!UPT UIADD3 URZ, UPT, UPT, URZ, URZ, URZ ;  /* 0x000000fffffff290 */ /* 0x000fe4000fffe0ff */
[----:B------:R-:W-:Y:S01]  /*6cc0*/  VOTEU.ANY UP1, P0 ;  /* 0x0000000000ff7886 */ /* 0x000fe20000020100 */
[----:B------:R-:W-:Y:S01]  /*6cd0*/  PLOP3.LUT P0, PT, PT, PT, UP1, 0x80, 0x8 ;  /* 0x000000000008781c */ /* 0x000fe20003f0f018 */
[----:B------:R-:W-:Y:S11]  /*6ce0*/  UP2UR UR46, UPR, URZ, 0x2 ;  /* 0x00000002ff2e7883 */ /* 0x000ff60008000000 */
[----:B------:R-:W-:Y:S01]  /*6cf0*/  @!UPT UIADD3 URZ, UPT, UPT, URZ, URZ, URZ ;  /* 0x000000fffffff290 */ /* 0x000fe2000fffe0ff */
[----:B------:R-:W-:Y:S02]  /*6d00*/  @P0 MOV R3, R4 ;  /* 0x0000000400030202 */ /* 0x000fe40000000f00 */
[----:B------:R-:W-:Y:S02]  /*6d10*/  @P0 LOP3.LUT R0, R5, 0xffff, RZ, 0xc0, !PT ;  /* 0x0000ffff05000812 */ /* 0x000fe400078ec0ff */
[----:B------:R-:W-:Y:S02]  /*6d20*/  @P0 R2UR UR5, R3 ;  /* 0x00000000030502ca */ /* 0x000fe400000e0000 */
[----:B------:R-:W-:Y:S11]  /*6d30*/  @P0 R2UR UR4, R0 ;  /* 0x00000000000402ca */ /* 0x000ff600000e0000 */
[----:B------:R-:W-:Y:S02]  /*6d40*/  @UP1 UMOV UR37, UR5 ;  /* 0x0000000500251c82 */ /* 0x000fe40008000000 */
[----:B------:R-:W-:Y:S01]  /*6d50*/  @UP1 UMOV UR36, UR4 ;  /* 0x0000000400241c82 */ /* 0x000fe20008000000 */
[----:B------:R-:W-:Y:S05]  /*6d60*/  BRA.U !UP0, `(.L_x_103) ;  /* 0x0000000108cc7547 */ /* 0x000fea000b800000 */
[----:B------:R-:W1:Y:S01]  /*6d70*/  LDCU UR9, c[0x0][0xc20] ;  /* 0x00018400ff0977ac */ /* 0x000e620008000800 */
[----:B------:R-:W-:Y:S02]  /*6d80*/  UIMAD.WIDE.U32 UR4, UR54, UR51, URZ ;  /* 0x00000033360472a5 */ /* 0x000fe4000f8e00ff */
[----:B------:R-:W-:Y:S02]  /*6d90*/  UIMAD.WIDE.U32 UR6, UR55, UR48, URZ ;  /* 0x00000030370672a5 */ /* 0x000fe4000f8e00ff */
[----:B------:R-:W-:Y:S02]  /*6da0*/  UIMAD.WIDE.U32 UR10, UR36, UR51, URZ ;  /* 0x00000033240a72a5 */ /* 0x000fe4000f8e00ff */
[----:B------:R-:W-:Y:S02]  /*6db0*/  UISETP.NE.AND UP0, UPT, UR50, 0x1, UPT ;  /* 0x000000013200788c */ /* 0x000fe4000bf05270 */
[----:B------:R-:W-:Y:S02]  /*6dc0*/  UISETP.NE.AND UP1, UPT, UR42, 0x1, UPT ;  /* 0x000000012a00788c */ /* 0x000fe4000bf25270 */
[----:B------:R-:W-:Y:S02]  /*6dd0*/  UISETP.NE.AND UP2, UPT, UR39, 0x1, UPT ;  /* 0x000000012700788c */ /* 0x000fe4000bf45270 */
[----:B------:R-:W-:Y:S01]  /*6de0*/  UIMAD.WIDE.U32 UR12, UR37, UR48, URZ ;  /* 0x00000030250c72a5 */ /* 0x000fe2000f8e00ff */
[----:B------:R-:W-:Y:S01]  /*6df0*/  UMOV UR4, UR5 ;  /* 0x0000000500047c82 */ /* 0x000fe20008000000 */
[----:B------:R-:W-:Y:S01]  /*6e00*/  UMOV UR6, UR11 ;  /* 0x0000000b00067c82 */ /* 0x000fe20008000000 */
[----:B-1----:R-:W-:Y:S03]  /*6e10*/  USHF.R.U32.HI UR8, URZ, UR9, UR4 ;  /* 0x00000009ff087299 */ /* 0x002fe60008011604 */
[----:B------:R-:W-:Y:S02]  /*6e20*/  UMOV UR4, UR7 ;  /* 0x0000000700047c82 */ /* 0x000fe40008000000 */
[----:B------:R-:W-:Y:S02]  /*6e30*/  USHF.R.U32.HI UR5, URZ, UR49, UR4 ;  /* 0x00000031ff057299 */ /* 0x000fe40008011604 */
[----:B------:R-:W-:Y:S02]  /*6e40*/  USEL UR4, UR54, UR8, !UP0 ;  /* 0x0000000836047287 */ /* 0x000fe4000c000000 */
[----:B------:R-:W-:Y:S02]  /*6e50*/  USHF.R.U32.HI UR8, URZ, UR9, UR6 ;  /* 0x00000009ff087299 */ /* 0x000fe40008011606 */
[----:B------:R-:W-:Y:S02]  /*6e60*/  UIMAD.WIDE.U32 UR6, UR4, UR40, URZ ;  /* 0x00000028040672a5 */ /* 0x000fe4000f8e00ff */
[----:B------:R-:W-:Y:S02]  /*6e70*/  USEL UR9, UR55, UR5, !UP1 ;  /* 0x0000000537097287 */ /* 0x000fe4000c800000 */
[----:B------:R-:W-:Y:S02]  /*6e80*/  USEL UR8, UR36, UR8, !UP0 ;  /* 0x0000000824087287 */ /* 0x000fe4000c000000 */
[----:B------:R-:W-:Y:S01]  /*6e90*/  UIMAD.WIDE.U32 UR10, UR9, UR40, URZ ;  /* 0x00000028090a72a5 */ /* 0x000fe2000f8e00ff */
[----:B------:R-:W-:Y:S01]  /*6ea0*/  UMOV UR6, UR7 ;  /* 0x0000000700067c82 */ /* 0x000fe20008000000 */
[----:B------:R-:W-:Y:S01]  /*6eb0*/  UMOV UR5, UR13 ;  /* 0x0000000d00057c82 */ /* 0x000fe20008000000 */
[----:B------:R-:W-:Y:S02]  /*6ec0*/  @UP2 USHF.R.U32.HI UR4, URZ, UR41, UR6 ;  /* 0x00000029ff042299 */ /* 0x000fe40008011606 */
[----:B------:R-:W-:Y:S02]  /*6ed0*/  USHF.R.U32.HI UR5, URZ, UR49, UR5 ;  /* 0x00000031ff057299 */ /* 0x000fe40008011605 */
[----:B------:R-:W-:Y:S02]  /*6ee0*/  UIMAD UR4, UR39, UR4, URZ ;  /* 0x00000004270472a4 */ /* 0x000fe4000f8e02ff */
[----:B------:R-:W-:Y:S02]  /*6ef0*/  USEL UR5, UR37, UR5, !UP1 ;  /* 0x0000000525057287 */ /* 0x000fe4000c800000 */
[----:B------:R-:W-:Y:S01]  /*6f00*/  UISETP.GE.AND UP0, UPT, UR8, UR4, UPT ;  /* 0x000000040800728c */ /* 0x000fe2000bf06270 */
[----:B------:R-:W-:Y:S01]  /*6f10*/  UMOV UR6, UR11 ;  /* 0x0000000b00067c82 */ /* 0x000fe20008000000 */
[----:B------:R-:W-:Y:S02]  /*6f20*/  UIMAD.WIDE.U32 UR10, UR8, UR40, URZ ;  /* 0x00000028080a72a5 */ /* 0x000fe4000f8e00ff */
[----:B------:R-:W-:Y:S04]  /*6f30*/  @UP2 USHF.R.U32.HI UR9, URZ, UR41, UR6 ;  /* 0x00000029ff092299 */ /* 0x000fe80008011606 */
[----:B------:R-:W-:Y:S01]  /*6f40*/  UIMAD UR6, UR39, UR9, URZ ;  /* 0x00000009270672a4 */ /* 0x000fe2000f8e02ff */
[----:B------:R-:W-:Y:S03]  /*6f50*/  UMOV UR4, UR11 ;  /* 0x0000000b00047c82 */ /* 0x000fe60008000000 */
[----:B------:R-:W-:Y:S02]  /*6f60*/  UISETP.GE.OR UP0, UPT, UR5, UR6, UP0 ;  /* 0x000000060500728c */ /* 0x000fe40008706670 */
[----:B------:R-:W-:Y:S02]  /*6f70*/  USHF.R.U32.HI UR4, URZ, UR41, UR4 ;  /* 0x00000029ff047299 */ /* 0x000fe40008011604 */
[----:B------:R-:W-:Y:S02]  /*6f80*/  UIMAD.WIDE.U32 UR6, UR5, UR40, URZ ;  /* 0x00000028050672a5 */ /* 0x000fe4000f8e00ff */
[----:B------:R-:W-:Y:S02]  /*6f90*/  USEL UR11, UR8, UR4, !UP2 ;  /* 0x00000004080b7287 */ /* 0x000fe4000d000000 */
[----:B------:R-:W-:Y:S02]  /*6fa0*/  UIADD3 UR6, UPT, UPT, -UR5, URZ, URZ ;  /* 0x000000ff05067290 */ /* 0x000fe4000fffe1ff */
[----:B------:R-:W-:Y:S02]  /*6fb0*/  UIADD3 UR10, UPT, UPT, -UR11, URZ, URZ ;  /* 0x000000ff0b0a7290 */ /* 0x000fe4000fffe1ff */
[----:B------:R-:W-:Y:S02]  /*6fc0*/  UIMAD UR6, UR42, UR6, UR37 ;  /* 0x000000062a0672a4 */ /* 0x000fe4000f8e0225 */
[----:B------:R-:W-:Y:S01]  /*6fd0*/  UIMAD UR10, UR39, UR10, UR8 ;  /* 0x0000000a270a72a4 */ /* 0x000fe2000f8e0208 */
[----:B------:R-:W-:Y:S01]  /*6fe0*/  @!UP0 UMOV UR4, UR7 ;  /* 0x0000000700048c82 */ /* 0x000fe20008000000 */
[----:B------:R-:W-:Y:S02]  /*6ff0*/  UIADD3 UR7, UPT, UPT, -UR8, URZ, URZ ;  /* 0x000000ff08077290 */ /* 0x000fe4000fffe1ff */
[----:B------:R-:W-:Y:S04]  /*7000*/  @!UP0 USHF.R.U32.HI UR4, URZ, UR41, UR4 ;  /* 0x00000029ff048299 */ /* 0x000fe80008011604 */
[----:B------:R-:W-:Y:S04]  /*7010*/  @!UP0 USEL UR4, UR5, UR4, !UP2 ;  /* 0x0000000405048287 */ /* 0x000fe8000d000000 */
[----:B------:R-:W-:Y:S02]  /*7020*/  @!UP0 UIMAD UR9, UR9, UR10, UR4 ;  /* 0x0000000a090982a4 */ /* 0x000fe4000f8e0204 */
[----:B------:R-:W-:Y:S02]  /*7030*/  @!UP0 UIADD3 UR10, UPT, UPT, UR11, -UR4, URZ ;  /* 0x800000040b0a8290 */ /* 0x000fe4000fffe0ff */
[----:B------:R-:W-:Y:S02]  /*7040*/  UIMAD UR4, UR50, UR7, UR36 ;  /* 0x00000007320472a4 */ /* 0x000fe4000f8e0224 */
[----:B------:R-:W-:Y:S03]  /*7050*/  @!UP0 UIMAD UR8, UR10, UR39, UR5 ;  /* 0x000000270a0882a4 */ /* 0x000fe6000f8e0205 */
[----:B------:R-:W-:Y:S02]  /*7060*/  @!UP0 UMOV UR5, UR9 ;  /* 0x0000000900058c82 */ /* 0x000fe40008000000 */
[----:B------:R-:W-:Y:S02]  /*7070*/  UIMAD UR37, UR5, UR42, UR6 ;  /* 0x0000002a052572a4 */ /* 0x000fe4000f8e0206 */
[----:B------:R-:W-:Y:S11]  /*7080*/  UIMAD UR36, UR8, UR50, UR4 ;  /* 0x00000032082472a4 */ /* 0x000ff6000f8e0204 */
[----:B------:R-:W-:Y:S01]  /*7090*/  @!UPT UIADD3 URZ, UPT, UPT, URZ, URZ, URZ ;  /* 0x000000fffffff290 */ /* 0x000fe2000fffe0ff */
.L_x_103:
[----:B------:R-:W-:Y:S01]  /*70a0*/  UISETP.NE.AND UP0, UPT, UR38, 0x1, UPT ;  /* 0x000000012600788c */ /* 0x000fe2000bf05270 */
[----:B------:R-:W-:Y:S01]  /*70b0*/  @P0 SHF.R.U32.HI R142, RZ, 0x10, R5 ;  /* 0x00000010ff8e0819 */ /* 0x000fe20000011605 */
[----:B------:R-:W-:Y:S09]  /*70c0*/  UIADD3 UR11, UPT, UPT, UR43, 0x400, URZ ;  /* 0x000004002b0b7890 */ /* 0x000ff2000fffe0ff */
[----:B------:R-:W1:Y:S01]  /*70d0*/  @!UP0 LDCU.128 UR12, c[0x0][0xc10] ;  /* 0x00018200ff0c87ac */ /* 0x000e620008000c00 */
[----:B------:R-:W2:Y:S01]  /*70e0*/  @!UP0 LDCU UR5, c[0x0][0xc0c] ;  /* 0x00018180ff0587ac */ /* 0x000ea20008000800 */
[----:B------:R-:W3:Y:S01]  /*70f0*/  @!UP0 LDCU UR10, c[0x0][0xc20] ;  /* 0x00018400ff0a87ac */ /* 0x000ee20008000800 */
[----:B-1----:R-:W-:Y:S02]  /*7100*/  UIMAD.WIDE.U32 UR8, UR37, UR12, URZ ;  /* 0x0000000c250872a5 */ /* 0x002fe4000f8e00ff */
[----:B------:R-:W-:Y:S02]  /*7110*/  UIMAD.WIDE.U32 UR6, UR36, UR15, URZ ;  /* 0x0000000f240672a5 */ /* 0x000fe4000f8e00ff */
[----:B------:R-:W-:Y:S03]  /*7120*/  @!UP0 UISETP.NE.AND UP1, UPT, UR14, 0x1, UPT ;  /* 0x000000010e00888c */ /* 0x000fe6000bf25270 */
[----:B------:R-:W-:Y:S01]  /*7130*/  @!UP0 UMOV UR4, UR9 ;  /* 0x0000000900048c82 */ /* 0x000fe20008000000 */
[----:B--2---:R-:W-:Y:S02]  /*7140*/  @!UP0 UISETP.NE.AND UP2, UPT, UR5, 0x1, UPT ;  /* 0x000000010500888c */ /* 0x004fe4000bf45270 */
[----:B------:R-:W-:Y:S01]  /*7150*/  @!UP0 USHF.R.U32.HI UR4, URZ, UR13, UR4 ;  /* 0x0000000dff048299 */ /* 0x000fe20008011604 */
[----:B------:R-:W-:Y:S02]  /*7160*/  @!UP0 UMOV UR6, UR7 ;  /* 0x0000000700068c82 */ /* 0x000fe40008000000 */
[----:B---3--:R-:W-:Y:S02]  /*7170*/  @!UP0 USHF.R.U32.HI UR6, URZ, UR10, UR6 ;  /* 0x0000000aff068299 */ /* 0x008fe40008011606 */
[----:B------:R-:W-:Y:S02]  /*7180*/  @!UP0 USEL UR7, UR37, UR4, !UP2 ;  /* 0x0000000425078287 */ /* 0x000fe4000d000000 */
[----:B------:R-:W-:Y:S04]  /*7190*/  @!UP0 USEL UR6, UR36, UR6, !UP1 ;  /* 0x0000000624068287 */ /* 0x000fe8000c800000 */
[----:B------:R-:W-:Y:S02]  /*71a0*/  @!UP0 UIADD3 UR4, UPT, UPT, -UR7, UR6, URZ ;  /* 0x0000000607048290 */ /* 0x000fe4000fffe1ff */
[----:B------:R-:W-:Y:S02]  /*71b0*/  @!UP0 UIADD3 UR6, UPT, UPT, UR7, -UR6, URZ ;  /* 0x8000000607068290 */ /* 0x000fe4000fffe0ff */
[----:B------:R-:W-:Y:S02]  /*71c0*/  @!UP0 UIMAD UR37, UR4, UR5, UR37 ;  /* 0x00000005042582a4 */ /* 0x000fe4000f8e0225 */
[----:B------:R-:W-:Y:S02]  /*71d0*/  @!UP0 UIMAD UR36, UR6, UR14, UR36 ;  /* 0x0000000e062482a4 */ /* 0x000fe4000f8e0224 */
[----:B------:R-:W-:Y:S09]  /*71e0*/  ULOP3.LUT UP0, URZ, UR11, 0x1b0, URZ, 0xc0, !UPT ;  /* 0x000001b00bff7892 */ /* 0x000ff2000f80c0ff */
[----:B------:R-:W-:Y:S05]  /*71f0*/  BRA.U !UP0, `(.L_x_104) ;  /* 0x0000000108407547 */ /* 0x000fea000b800000 */
[----:B------:R-:W1:Y:S01]  /*7200*/  LDCU.64 UR8, c[0x4][0x80] ;  /* 0x01001000ff0877ac */ /* 0x000e620008000a00 */
[----:B------:R-:W-:Y:S01]  /*7210*/  MOV R15, 0x0 ;  /* 0x00000000000f7802 */ /* 0x000fe20000000f00 */
[----:B------:R-:W-:Y:S02]  /*7220*/  HFMA2 R12, -RZ, RZ, 0, 5.9604644775390625e-08 ;  /* 0x00000001ff0c7431 */ /* 0x000fe400000001ff */
[----:B------:R-:W-:Y:S02]  /*7230*/  IMAD.MOV.U32 R8, RZ, RZ, 0x70 ;  /* 0x00000070ff087424 */ /* 0x000fe400078e00ff */
[----:B------:R-:W-:Y:S01]  /*7240*/  IMAD.MOV.U32 R13, RZ, RZ, RZ ;  /* 0x000000ffff0d7224 */ /* 0x000fe200078e00ff */
[----:B------:R-:W2:Y:S01]  /*7250*/  LDCU.64 UR6, c[0x4][0x88] ;  /* 0x01001100ff0677ac */ /* 0x000ea20008000a00 */
[----:B------:R-:W3:Y:S01]  /*7260*/  LDC.64 R14, c[0x4][R15] ;  /* 0x010000000f0e7b82 */ /* 0x000ee20000000a00 */
[----:B------:R-:W4:Y:S01]  /*7270*/  LDCU.64 UR4, c[0x4][0x8] ;  /* 0x01000100ff0477ac */ /* 0x000f220008000a00 */
[----:B-1----:R-:W-:Y:S01]  /*7280*/  MOV R5, UR9 ;  /* 0x0000000900057c02 */ /* 0x002fe20008000f00 */
[----:B------:R-:W-:Y:S01]  /*7290*/  IMAD.U32 R4, RZ, RZ, UR8 ;  /* 0x00000008ff047e24 */ /* 0x000fe2000f8e00ff */
[----:B--2---:R-:W-:Y:S01]  /*72a0*/  MOV R7, UR7 ;  /* 0x0000000700077c02 */ /* 0x004fe20008000f00 */
[----:B------:R-:W-:Y:S01]  /*72b0*/  IMAD.U32 R6, RZ, RZ, UR6 ;  /* 0x00000006ff067e24 */ /* 0x000fe2000f8e00ff */
[----:B----4-:R-:W-:Y:S01]  /*72c0*/  MOV R11, UR5 ;  /* 0x00000005000b7c02 */ /* 0x010fe20008000f00 */
[----:B------:R-:W-:Y:S02]  /*72d0*/  IMAD.U32 R10, RZ, RZ, UR4 ;  /* 0x00000004ff0a7e24 */ /* 0x000fe4000f8e00ff */
[----:B------:R-:W-:Y:S07]  /*72e0*/  LEPC R20, `(.L_x_104) ;  /* 0x000000001014794e */ /* 0x000fee0000000000 */
[----:B---3-5:R-:W-:Y:S05]  /*72f0*/  CALL.ABS.NOINC R14 ;  /* 0x000000000e007343 */ /* 0x028fea0003c00000 */
.L_x_104:
[----:B------:R-:W-:Y:S01]  /*7300*/  LOP3.LUT P0, RZ, R145, 0x1b0, RZ, 0xc0, !PT ;  /* 0x000001b091ff7812 */ /* 0x000fe2000780c0ff */
[----:B------:R-:W-:Y:S11]  /*7310*/  BSSY.RECONVERGENT B6, `(.L_x_105) ;  /* 0x0000013000067945 */ /* 0x000ff60003800200 */
[----:B------:R-:W-:Y:S01]  /*7320*/  @!UPT UIADD3 URZ, UPT, UPT, URZ, URZ, URZ ;  /* 0x000000fffffff290 */ /* 0x000fe2000fffe0ff */
[----:B------:R-:W-:Y:S05]  /*7330*/  @!P0 BRA `(.L_x_106) ;  /* 0x0000000000408947 */ /* 0x000fea0003800000 */
        /* <DEDUP_REMOVED lines=16> */
.L_x_106:
[----:B------:R-:W-:Y:S05]  /*7440*/  BSYNC.RECONVERGENT B6 ;  /* 0x0000000000067941 */ /* 0x000fea0003800200 */
.L_x_105:
[----:B------:R-:W-:Y:S01]  /*7450*/  ISETP.NE.AND P6, PT, R141, RZ, PT ;  /* 0x000000ff8d00720c */ /* 0x000fe20003fc5270 */
[----:B------:R-:W-:Y:S01]  /*7460*/  UISETP.NE.U32.AND UP0, UPT, UR58, URZ, UPT ;  /* 0x000000ff3a00728c */ /* 0x000fe2000bf05070 */
[----:B------:R-:W-:Y:S02]  /*7470*/  ISETP.NE.U32.AND P3, PT, RZ, UR56, PT ;  /* 0x00000038ff007c0c */ /* 0x000fe4000bf65070 */
[----:B------:R-:W-:Y:S01]  /*7480*/  PLOP3.LUT P0, PT, PT, PT, PT, 0x8, 0x80 ;  /* 0x000000000080781c */ /* 0x000fe20003f0e170 */
[----:B------:R-:W-:Y:S01]  /*7490*/  UISETP.NE.AND.EX UP0, UPT, UR59, URZ, UPT, UP0 ;  /* 0x000000ff3b00728c */ /* 0x000fe2000bf05300 */
[----:B------:R-:W-:Y:S07]  /*74a0*/  ISETP.NE.AND.EX P3, PT, RZ, UR57, PT, P3 ;  /* 0x00000039ff007c0c */ /* 0x000fee000bf65330 */
[----:B------:R-:W1:Y:S01]  /*74b0*/  @P6 LDC.64 R4, c[0x0][0x988] ;  /* 0x00026200ff046b82 */ /* 0x000e620000000a00 */
[----:B------:R-:W-:Y:S02]  /*74c0*/  @P6 PLOP3.LUT P0, PT, P3, PT, PT, 0x80, 0x8 ;  /* 0x000000000008681c */ /* 0x000fe40001f0f070 */
[----:B-1----:R-:W-:Y:S04]  /*74d0*/  @P6 ISETP.NE.U32.AND P1, PT, R4, RZ, PT ;  /* 0x000000ff0400620c */ /* 0x002fe80003f25070 */
[----:B------:R-:W-:Y:S01]  /*74e0*/  @P6 ISETP.NE.AND.EX P1, PT, R5, RZ, PT, P1 ;  /* 0x000000ff0500620c */ /* 0x000fe20003f25310 */
[----:B------:R-:W-:Y:S01]  /*74f0*/  @!UPT UIADD3 URZ, UPT, UPT, URZ, URZ, URZ ;  /* 0x000000fffffff290 */ /* 0x000fe2000fffe0ff */
[----:B------:R-:W-:Y:S11]  /*7500*/  @!P3 BRA `(.L_x_107) ;  /* 0x000000000030b947 */ /* 0x000ff60003800000 */
[----:B------:R-:W-:Y:S01]  /*7510*/  ISETP.NE.U32.AND P2, PT, RZ, UR52, PT ;  /* 0x00000034ff007c0c */ /* 0x000fe2000bf45070 */
[----:B------:R-:W1:Y:S01]  /*7520*/  LDCU.64 UR4, c[0x0][0x358] ;  /* 0x00006b00ff0477ac */ /* 0x000e620008000a00 */
[----:B------:R-:W-:Y:S02]  /*7530*/  IMAD.MOV.U32 R139, RZ, RZ, 0x1 ;  /* 0x00000001ff8b7424 */ /* 0x000fe400078e00ff */
[----:B------:R-:W-:Y:S11]  /*7540*/  ISETP.NE.AND.EX P2, PT, RZ, UR53, PT, P2 ;  /* 0x00000035ff007c0c */ /* 0x000ff6000bf45320 */
[----:B------:R-:W-:Y:S02]  /*7550*/  @!UPT UIADD3 URZ, UPT, UPT, URZ, URZ, URZ ;  /* 0x000000fffffff290 */ /* 0x000fe4000fffe0ff */
[----:B------:R-:W2:Y:S01]  /*7560*/  @P2 LDC.64 R4, c[0x0][0x988] ;  /* 0x00026200ff042b82 */ /* 0x000ea20000000a00 */
[----:B------:R-:W-:Y:S04]  /*7570*/  @P2 IMAD R0, R16, UR56, RZ ;  /* 0x0000003810002c24 */ /* 0x000fe8000f8e02ff */
[----:B--2---:R-:W-:Y:S04]  /*7580*/  @P2 IMAD.WIDE R4, R0, 0x4, R4 ;  /* 0x0000000400042825 */ /* 0x004fe800078e0204 */
[----:B------:R-:W-:Y:S01]  /*7590*/  HFMA2 R0, -RZ, RZ, 0, 5.9604644775390625e-08 ;  /* 0x00000001ff007431 */ /* 0x000fe200000001ff */
[----:B-1---5:R1:W5:Y:S04]  /*75a0*/  @P2 LDG.E R71, desc[UR4][R4.64] ;  /* 0x0000000404472981 */ /* 0x022368000c1e1900 */
[----:B------:R-:W-:Y:S01]  /*75b0*/  @!P2 PRMT R139, R0, 0x7610, R139 ;  /* 0x00007610008ba816 */ /* 0x000fe2000000008b */
[----:B-1----:R-:W2:Y:S06]  /*75c0*/  @!P2 LDC R71, c[0x0][0x980] ;  /* 0x00026000ff47ab82 */ /* 0x002eac0000000800 */
.L_x_107:
[----:B------:R-:W-:Y:S05]  /*75d0*/  BRA.U !UP0, `(.L_x_108) ;  /* 0x0000000108247547 */ /* 0x000fea000b800000 */
[----:B------:R-:W-:Y:S01]  /*75e0*/  ISETP.NE.U32.AND P2, PT, RZ, UR62, PT ;  /* 0x0000003eff007c0c */ /* 0x000fe2000bf45070 */
[----:B------:R-:W1:Y:S03]  /*75f0*/  LDCU.64 UR4, c[0x0][0x358] ;  /* 0x00006b00ff0477ac */ /* 0x000e660008000a00 */
[----:B------:R-:W-:Y:S11]  /*7600*/  ISETP.NE.AND.EX P2, PT, RZ, UR63, PT, P2 ;  /* 0x0000003fff007c0c */ /* 0x000ff6000bf45320 */
[----:B------:R-:W-:Y:S02]  /*7610*/  @!UPT UIADD3 URZ, UPT, UPT, URZ, URZ, URZ ;  /* 0x000000fffffff290 */ /* 0x000fe4000fffe0ff */
[----:B------:R-:W3:Y:S01]  /*7620*/  @P2 LDC.64 R4, c[0x0][0x9a8] ;  /* 0x00026a00ff042b82 */ /* 0x000ee20000000a00 */
[----:B------:R-:W-:Y:S04]  /*7630*/  @P2 IMAD R0, R16, UR58, RZ ;  /* 0x0000003a10002c24 */ /* 0x000fe8000f8e02ff */
[----:B---3--:R-:W-:Y:S05]  /*7640*/  @P2 IMAD.WIDE R4, R0, 0x4, R4 ;  /* 0x0000000400042825 */ /* 0x008fea00078e0204 */
[----:B-1---5:R1:W5:Y:S02]  /*7650*/  @P2 LDG.E R70, desc[UR4][R4.64] ;  /* 0x0000000404462981 */ /* 0x022364000c1e1900 */
[----:B-1----:R-:W3:Y:S02]  /*7660*/  @!P2 LDC R70, c[0x0][0x9a0] ;  /* 0x00026800ff46ab82 */ /* 0x002ee40000000800 */
.L_x_108:
[----:B--2--5:R-:W-:Y:S01]  /*7670*/  @P6 FSETP.NEU.AND P2, PT, R71, RZ, PT ;  /* 0x000000ff4700620b */ /* 0x024fe20003f4d000 */
[----:B------:R-:W-:Y:S01]  /*7680*/  BSSY B1, `(.L_x_109) ;  /* 0x0000041000017945 */ /* 0x000fe20003800000 */
[----:B------:R-:W-:Y:S01]  /*7690*/  @P6 SEL R3, RZ, 0xffffffff, P1 ;  /* 0xffffffffff036807 */ /* 0x000fe20000800000 */
[----:B------:R-:W-:Y:S01]  /*76a0*/  IMAD.IADD R2, R69, 0x1, R2 ;  /* 0x0000000145027824 */ /* 0x000fe200078e0202 */
[----:B------:R-:W-:Y:S02]  /*76b0*/  @P6 LOP3.LUT P1, RZ, R139, 0xff, RZ, 0xc0, !PT ;  /* 0x000000ff8bff6812 */ /* 0x000fe4000782c0ff */
[----:B------:R-:W-:Y:S02]  /*76c0*/  CS2R R18, SRZ ;  /* 0x0000000000127805 */ /* 0x000fe4000001ff00 */
[----:B------:R-:W-:Y:S02]  /*76d0*/  @P6 SEL R0, RZ, 0xffffffff, P2 ;  /* 0xffffffffff006807 */ /* 0x000fe40001000000 */
[----:B------:R-:W-:Y:S02]  /*76e0*/  CS2R R16, SRZ ;  /* 0x0000000000107805 */ /* 0x000fe4000001ff00 */
[----:B------:R-:W-:Y:S02]  /*76f0*/  LEA R22, R68, UR43, 0x3 ;  /* 0x0000002b44167c11 */ /* 0x000fe4000f8e18ff */
[----:B------:R-:W-:Y:S02]  /*7700*/  CS2R R26, SRZ ;  /* 0x00000000001a7805 */ /* 0x000fe4000001ff00 */
[----:B------:R-:W-:Y:S02]  /*7710*/  @P0 SEL R0, R3, R0, !P1 ;  /* 0x0000000003000207 */ /* 0x000fe40004800000 */
[----:B------:R-:W-:Y:S02]  /*7720*/  CS2R R24, SRZ ;  /* 0x0000000000187805 */ /* 0x000fe4000001ff00 */
[----:B------:R-:W-:Y:S02]  /*7730*/  PLOP3.LUT P5, PT, PT, PT, PT, 0x8, 0x80 ;  /* 0x000000000080781c */ /* 0x000fe40003fae170 */
[----:B------:R-:W-:Y:S02]  /*7740*/  CS2R R30, SRZ ;  /* 0x00000000001e7805 */ /* 0x000fe4000001ff00 */
[----:B------:R-:W-:Y:S02]  /*7750*/  @P6 LOP3.LUT R0, R0, 0x1, RZ, 0xc0, !PT ;  /* 0x0000000100006812 */ /* 0x000fe400078ec0ff */
[----:B------:R-:W-:Y:S02]  /*7760*/  CS2R R28, SRZ ;  /* 0x00000000001c7805 */ /* 0x000fe4000001ff00 */
[----:B------:R-:W-:Y:S02]  /*7770*/  CS2R R34, SRZ ;  /* 0x0000000000227805 */ /* 0x000fe4000001ff00 */
[----:B------:R-:W-:Y:S02]  /*7780*/  CS2R R32, SRZ ;  /* 0x0000000000207805 */ /* 0x000fe4000001ff00 */
[----:B------:R-:W-:Y:S11]  /*7790*/  ISETP.NE.U32.OR P1, PT, R0, 0x1, !P6 ;  /* 0x000000010000780c */ /* 0x000ff60007725470 */
[----:B------:R-:W-:Y:S02]  /*77a0*/  @!UPT UIADD3 URZ, UPT, UPT, URZ, URZ, URZ ;  /* 0x000000fffffff290 */ /* 0x000fe4000fffe0ff */
[----:B------:R-:W-:Y:S04]  /*77b0*/  @P1 SHF.L.U32 R0, R134, 0x1f, RZ ;  /* 0x0000001f86001819 */ /* 0x000fe800000006ff */
[----:B------:R1:W2:Y:S02]  /*77c0*/  @P1 SYNCS.PHASECHK.TRANS64.TRYWAIT P0, [UR43+0x220], R0 ;  /* 0x00022000ff0015a7 */ /* 0x0002a4000800112b */
[----:B-1----:R-:W-:Y:S04]  /*77d0*/  SHF.L.U32 R0, R136, 0x1f, RZ ;  /* 0x0000001f88007819 */ /* 0x002fe800000006ff */
[----:B------:R1:W4:Y:S01]  /*77e0*/  SYNCS.PHASECHK.TRANS64.TRYWAIT P4, [R22+URZ+0x250], R0 ;  /* 0x00025000160075a7 */ /* 0x00032200080811ff */
[----:B--2---:R-:W-:Y:S01]  /*77f0*/  @P1 PLOP3.LUT P5, PT, P0, PT, PT, 0x8, 0x80 ;  /* 0x000000000080181c */ /* 0x004fe200007ae170 */
[----:B------:R-:W-:Y:S01]  /*7800*/  @!UPT UIADD3 URZ, UPT, UPT, URZ, URZ, URZ ;  /* 0x000000fffffff290 */ /* 0x000fe2000fffe0ff */
[----:B-1----:R-:W-:Y:S11]  /*7810*/  @!P1 BRA `(.L_x_110) ;  /* 0x00000000009c9947 */ /* 0x002ff60003800000 */
[----:B------:R-:W-:Y:S01]  /*7820*/  ISETP.NE.U32.AND P0, PT, RZ, UR52, PT ;  /* 0x00000034ff007c0c */ /* 0x000fe2000bf05070 */
[----:B------:R-:W-:Y:S01]  /*7830*/  BSSY B0, `(.L_x_111) ;  /* 0x0000016000007945 */ /* 0x000fe20003800000 */
[----:B------:R-:W-:Y:S02]  /*7840*/  FSETP.NEU.AND P2, PT, R71, RZ, PT ;  /* 0x000000ff4700720b */ /* 0x000fe40003f4d000 */
[----:B------:R-:W-:Y:S02]  /*7850*/  CS2R R34, SRZ ;  /* 0x0000000000227805 */ /* 0x000fe4000001ff00 */
[----:B------:R-:W-:Y:S02]  /*7860*/  ISETP.NE.AND.EX P0, PT, RZ, UR53, PT, P0 ;  /* 0x00000035ff007c0c */ /* 0x000fe4000bf05300 */
[----:B------:R-:W-:Y:S02]  /*7870*/  CS2R R32, SRZ ;  /* 0x0000000000207805 */ /* 0x000fe4000001ff00 */
[----:B------:R-:W-:Y:S02]  /*7880*/  LOP3.LUT P1, RZ, R139, 0xff, RZ, 0xc0, !PT ;  /* 0x000000ff8bff7812 */ /* 0x000fe4000782c0ff */
[----:B------:R-:W-:Y:S02]  /*7890*/  CS2R R30, SRZ ;  /* 0x00000000001e7805 */ /* 0x000fe4000001ff00 */
[----:B------:R-:W-:Y:S02]  /*78a0*/  SEL R3, RZ, 0xffffffff, P2 ;  /* 0xffffffffff037807 */ /* 0x000fe40001000000 */
[----:B------:R-:W-:Y:S02]  /*78b0*/  CS2R R28, SRZ ;  /* 0x00000000001c7805 */ /* 0x000fe4000001ff00 */
[----:B------:R-:W-:Y:S02]  /*78c0*/  SEL R4, RZ, 0xffffffff, P0 ;  /* 0xffffffffff047807 */ /* 0x000fe40000000000 */
[----:B------:R-:W-:Y:S02]  /*78d0*/  CS2R R26, SRZ ;  /* 0x00000000001a7805 */ /* 0x000fe4000001ff00 */
[----:B------:R-:W-:Y:S02]  /*78e0*/  CS2R R24, SRZ ;  /* 0x0000000000187805 */ /* 0x000fe4000001ff00 */
[----:B------:R-:W-:Y:S02]  /*78f0*/  CS2R R18, SRZ ;  /* 0x0000000000127805 */ /* 0x000fe4000001ff00 */
[----:B------:R-:W-:Y:S02]  /*7900*/  @P3 SEL R3, R4, R3, !P1 ;  /* 0x0000000304033207 */ /* 0x000fe40004800000 */
[----:B------:R-:W-:Y:S02]  /*7910*/  CS2R R16, SRZ ;  /* 0x0000000000107805 */ /* 0x000fe4000001ff00 */
[----:B------:R-:W-:Y:S04]  /*7920*/  LOP3.LUT R3, R3, 0x1, RZ, 0xc0, !PT ;  /* 0x0000000103037812 */ /* 0x000fe800078ec0ff */
[----:B------:R-:W-:Y:S01]  /*7930*/  ISETP.NE.U32.AND P0, PT, R3, 0x1, PT ;  /* 0x000000010300780c */ /* 0x000fe20003f05070 */
[----:B------:R-:W-:Y:S01]  /*7940*/  @!UPT UIADD3 URZ, UPT, UPT, URZ, URZ, URZ ;  /* 0x000000fffffff290 */ /* 0x000fe2000fffe0ff */
[----:B------:R-:W-:Y:S11]  /*7950*/  @!P5 BRA `(.L_x_112) ;  /* 0x00000000000cd947 */ /* 0x000ff60003800000 */
[----:B------:R-:W-:Y:S04]  /*7960*/  SHF.L.U32 R4, R134, 0x1f, RZ ;  /* 0x0000001f86047819 */ /* 0x000fe800000006ff */
[----:B------:R-:W1:Y:S02]  /*7970*/  SYNCS.PHASECHK.TRANS64.TRYWAIT P1, [UR43+0x220], R4 ;  /* 0x00022004ff0075a7 */ /* 0x000e64000802112b */
[----:B-1----:R-:W-:Y:S05]  /*7980*/  @!P1 BRA `(.L_x_113) ;  /* 0x0000002c00589947 */ /* 0x002fea0003800000 */
.L_x_112:
[----:B------:R-:W-:Y:S05]  /*7990*/  BSYNC B0 ;  /* 0x0000000000007941 */ /* 0x000fea0003800000 */
.L_x_111:
[----:B------:R2:W1:Y:S01]  /*79a0*/  @P0 LDS.128 R32, [R138+UR43+0x400] ;  /* 0x0004002b8a200984 */ /* 0x0004620008000c00 */
[----:B------:R-:W5:Y:S01]  /*79b0*/  S2UR UR5, SR_CgaCtaId ;  /* 0x00000000000579c3 */ /* 0x000f620000008800 */
[----:B------:R-:W-:Y:S01]  /*79c0*/  UIADD3 UR4, UPT, UPT, UR43, 0x228, URZ ;  /* 0x000002282b047890 */ /* 0x000fe2000fffe0ff */
[----:B------:R-:W-:Y:S01]  /*79d0*/  LOP3.LUT R134, R134, 0x1, RZ, 0x3c, !PT ;  /* 0x0000000186867812 */ /* 0x000fe200078e3cff */
[----:B------:R2:W1:Y:S04]  /*79e0*/  @P0 LDS.128 R28, [R137+0x10] ;  /* 0x00001000891c0984 */ /* 0x0004680000000c00 */
[----:B------:R2:W1:Y:S04]  /*79f0*/  @P0 LDS.128 R24, [R144+0x20] ;  /* 0x0000200090180984 */ /* 0x0004680000000c00 */
[----:B------:R2:W1:Y:S01]  /*7a00*/  @P0 LDS.128 R16, [R143+0x30] ;  /* 0x000030008f100984 */ /* 0x0004620000000c00 */
[----:B------:R-:W-:Y:S01]  /*7a10*/  @!PT LDS RZ, [RZ] ;  /* 0x00000000fffff984 */ /* 0x000fe20000000800 */
[----:B------:R-:W-:Y:S01]  /*7a20*/  @!PT LDS RZ, [RZ] ;  /* 0x00000000fffff984 */ /* 0x000fe20000000800 */
[----:B------:R-:W-:Y:S01]  /*7a30*/  @!PT LDS RZ, [RZ] ;  /* 0x00000000fffff984 */ /* 0x000fe20000000800 */
[----:B------:R-:W-:Y:S01]  /*7a40*/  @!PT LDS RZ, [RZ] ;  /* 0x00000000fffff984 */ /* 0x000fe20000000800 */
[----:B------:R3:W-:Y:S06]  /*7a50*/  MEMBAR.ALL.CTA ;  /* 0x0000000000007992 */ /* 0x0007ec0000008000 */
[----:B---3--:R-:W3:Y:S01]  /*7a60*/  FENCE.VIEW.ASYNC.S ;  /* 0x00000000000073c6 */ /* 0x008ee20000000000 */
[----:B-----5:R-:W-:Y:S09]  /*7a70*/  UPRMT UR4, UR5, 0x654, UR4 ;  /* 0x0000065405047896 */ /* 0x020ff20008000004 */
[----:B---3--:R-:W-:Y:S03]  /*7a80*/  SYNCS.ARRIVE.TRANS64.RED.A1T0 RZ, [UR4], RZ ;  /* 0x000000ffffff79a7 */ /* 0x008fe60008100404 */
.L_x_110:
[----:B------:R-:W-:Y:S05]  /*7a90*/  BSYNC B1 ;  /* 0x0000000000017941 */ /* 0x000fea0003800000 */
.L_x_109:
[----:B-1----:R-:W-:Y:S04]  /*7aa0*/  SHF.R.U32.HI R3, RZ, 0x15, R2 ;  /* 0x00000015ff037819 */ /* 0x002fe80000011602 */
[----:B------:R-:W-:Y:S01]  /*7ab0*/  LOP3.LUT P0, RZ, R3, 0x3, R140, 0x48, !PT ;  /* 0x0000000303ff7812 */ /* 0x000fe2000780488c */
[----:B------:R-:W-:Y:S01]  /*7ac0*/  @!UPT UIADD3 URZ, UPT, UPT, URZ, URZ, URZ ;  /* 0x000000fffffff290 */ /* 0x000fe2000fffe0ff */
[----:B----4-:R-:W-:Y:S11]  /*7ad0*/  @P4 BRA `(.L_x_114) ;  /* 0x0000000000084947 */ /* 0x010ff60003800000 */
[----:B------:R-:W1:Y:S02]  /*7ae0*/  SYNCS.PHASECHK.TRANS64.TRYWAIT P1, [R22+URZ+0x250], R0 ;  /* 0x00025000160075a7 */ /* 0x000e6400080211ff */
[----:B-1----:R-:W-:Y:S05]  /*7af0*/  @!P1 BRA `(.L_x_115) ;  /* 0x0000002c00149947 */ /* 0x002fea0003800000 */
.L_x_114:
[----:B------:R-:W-:Y:S05]  /*7b00*/  @!P0 BRA `(.L_x_116) ;  /* 0x0000000000408947 */ /* 0x000fea0003800000 */
[----:B------:R-:W4:Y:S01]  /*7b10*/  LDCU.64 UR8, c[0x4][0x70] ;  /* 0x01000e00ff0877ac */ /* 0x000f220008000a00 */
[----:B------:R-:W-:Y:S01]  /*7b20*/  MOV R15, 0x0 ;  /* 0x00000000000f7802 */ /* 0x000fe20000000f00 */
[----:B------:R-:W-:Y:S02]  /*7b30*/  HFMA2 R12, -RZ, RZ, 0, 5.9604644775390625e-08 ;  /* 0x00000001ff0c7431 */ /* 0x000fe400000001ff */
[----:B------:R-:W-:Y:S02]  /*7b40*/  IMAD.MOV.U32 R8, RZ, RZ, 0x192 ;  /* 0x00000192ff087424 */ /* 0x000fe400078e00ff */
[----:B------:R-:W-:Y:S01]  /*7b50*/  IMAD.MOV.U32 R13, RZ, RZ, RZ ;  /* 0x000000ffff0d7224 */ /* 0x000fe200078e00ff */
[----:B------:R-:W5:Y:S01]  /*7b60*/  LDCU.64 UR6, c[0x4][0x78] ;  /* 0x01000f00ff0677ac */ /* 0x000f620008000a00 */
[----:B------:R-:W1:Y:S01]  /*7b70*/  LDC.64 R14, c[0x4][R15] ;  /* 0x010000000f0e7b82 */ /* 0x000e620000000a00 */
[----:B------:R-:W2:Y:S01]  /*7b80*/  LDCU.64 UR4, c[0x4][0x10] ;  /* 0x01000200ff0477ac */ /* 0x000ea20008000a00 */
[----:B----4-:R-:W-:Y:S01]  /*7b90*/  MOV R5, UR9 ;  /* 0x0000000900057c02 */ /* 0x010fe20008000f00 */
[----:B------:R-:W-:Y:S01]  /*7ba0*/  IMAD.U32 R4, RZ, RZ, UR8 ;  /* 0x00000008ff047e24 */ /* 0x000fe2000f8e00ff */
[----:B-----5:R-:W-:Y:S01]  /*7bb0*/  MOV R7, UR7 ;  /* 0x0000000700077c02 */ /* 0x020fe20008000f00 */
[----:B------:R-:W-:Y:S01]  /*7bc0*/  IMAD.U32 R6, RZ, RZ, UR6 ;  /* 0x00000006ff067e24 */ /* 0x000fe2000f8e00ff */
[----:B--2---:R-:W-:Y:S01]  /*7bd0*/  MOV R11, UR5 ;  /* 0x00000005000b7c02 */ /* 0x004fe20008000f00 */
[----:B------:R-:W-:Y:S02]  /*7be0*/  IMAD.U32 R10, RZ, RZ, UR4 ;  /* 0x00000004ff0a7e24 */ /* 0x000fe4000f8e00ff */
[----:B------:R-:W-:Y:S07]  /*7bf0*/  LEPC R20, `(.L_x_116) ;  /* 0x000000001014794e */ /* 0x000fee0000000000 */
[----:B-1-3--:R-:W-:Y:S05]  /*7c00*/  CALL.ABS.NOINC R14 ;  /* 0x000000000e007343 */ /* 0x00afea0003c00000 */
.L_x_116:
[----:B------:R-:W-:Y:S01]  /*7c10*/  LOP3.LUT P0, RZ, R133, 0x60, RZ, 0xc0, !PT ;  /* 0x0000006085ff7812 */ /* 0x000fe2000780c0ff */
[----:B------:R-:W-:Y:S05]  /*7c20*/  WARPSYNC.ALL ;  /* 0x0000000000007948 */ /* 0x000fea0003800000 */
[----:B------:R-:W-:Y:S01]  /*7c30*/  R2UR UR4, R2 ;  /* 0x00000000020472ca */ /* 0x000fe200000e0000 */
[----:B------:R-:W4:Y:S01]  /*7c40*/  S2UR UR6, SR_CgaCtaId ;  /* 0x00000000000679c3 */ /* 0x000f220000008800 */
[----:B------:R-:W-:Y:S01]  /*7c50*/  F2FP.F16.E4M3.UNPACK_B R2, R32 ;  /* 0x00000020ff02723e */ /* 0x000fe200020006ff */
[----:B------:R-:W-:Y:S01]  /*7c60*/  BSSY.RECONVERGENT B0, `(.L_x_117) ;  /* 0x0000180000007945 */ /* 0x000fe20003800200 */
[-C--:B------:R-:W-:Y:S02]  /*7c70*/  F2FP.F16.E4M3.UNPACK_B R21, R33.reuse ;  /* 0x00000021ff15723e */ /* 0x080fe400020006ff */
[----:B------:R-:W-:Y:S01]  /*7c80*/  F2FP.F16.E4M3.UNPACK_B R12, R28 ;  /* 0x0000001cff0c723e */ /* 0x000fe200020006ff */
[----:B-1----:R-:W-:Y:S01]  /*7c90*/  HADD2.F32 R0, -RZ, R2.H0_H0 ;  /* 0x20000002ff007230 */ /* 0x002fe20000004100 */
[----:B------:R-:W-:Y:S01]  /*7ca0*/  F2FP.F16.E4M3.UNPACK_B R32, R32.H1 ;  /* 0x00000020ff20723e */ /* 0x000fe200030006ff */
[--C-:B------:R-:W-:Y:S01]  /*7cb0*/  HADD2.F32 R73, -RZ, R21.reuse.H0_H0 ;  /* 0x20000015ff497230 */ /* 0x100fe20000004100 */
[----:B------:R-:W-:Y:S01]  /*7cc0*/  F2FP.F16.E4M3.UNPACK_B R33, R33.H1 ;  /* 0x00000021ff21723e */ /* 0x000fe200030006ff */
[----:B------:R-:W-:Y:S01]  /*7cd0*/  HADD2.F32 R74, -RZ, R21.H1_H1 ;  /* 0x30000015ff4a7230 */ /* 0x000fe20000004100 */
[-C--:B------:R-:W-:Y:S01]  /*7ce0*/  F2FP.F16.E4M3.UNPACK_B R20, R34.reuse ;  /* 0x00000022ff14723e */ /* 0x080fe200020006ff */
[--C-:B------:R-:W-:Y:S01]  /*7cf0*/  HADD2.F32 R3, -RZ, R32.reuse.H0_H0 ;  /* 0x20000020ff037230 */ /* 0x100fe20000004100 */
[----:B------:R-:W-:Y:S01]  /*7d00*/  F2FP.F16.E4M3.UNPACK_B R15, R34.H1 ;  /* 0x00000022ff0f723e */ /* 0x000fe200030006ff */
[----:B------:R-:W-:Y:S01]  /*7d10*/  HADD2.F32 R72, -RZ, R32.H1_H1 ;  /* 0x30000020ff487230 */ /* 0x000fe20000004100 */
[-C--:B------:R-:W-:Y:S01]  /*7d20*/  F2FP.F16.E4M3.UNPACK_B R14, R35.reuse ;  /* 0x00000023ff0e723e */ /* 0x080fe200020006ff */
[--C-:B------:R-:W-:Y:S01]  /*7d30*/  HADD2.F32 R75, -RZ, R33.reuse.H0_H0 ;  /* 0x20000021ff4b7230 */ /* 0x100fe20000004100 */
[----:B------:R-:W-:Y:S01]  /*7d40*/  F2FP.F16.E4M3.UNPACK_B R13, R35.H1 ;  /* 0x00000023ff0d723e */ /* 0x000fe200030006ff */
[----:B------:R-:W-:Y:S01]  /*7d50*/  HADD2.F32 R76, -RZ, R33.H1_H1 ;  /* 0x30000021ff4c7230 */ /* 0x000fe20000004100 */
[----:B------:R-:W-:Y:S01]  /*7d60*/  F2FP.F16.E4M3.UNPACK_B R28, R28.H1 ;  /* 0x0000001cff1c723e */ /* 0x000fe200030006ff */
[--C-:B------:R-:W-:Y:S01]  /*7d70*/  HADD2.F32 R77, -RZ, R20.reuse.H0_H0 ;  /* 0x20000014ff4d7230 */ /* 0x100fe20000004100 */
[-C--:B------:R-:W-:Y:S01]  /*7d80*/  F2FP.F16.E4M3.UNPACK_B R11, R29.reuse ;  /* 0x0000001dff0b723e */ /* 0x080fe200020006ff */
        /* <DEDUP_REMOVED lines=15> */
[----:B------:R-:W-:Y:S01]  /*7e80*/  R2UR UR5, R22 ;  /* 0x00000000160572ca */ /* 0x000fe200000e0000 */
        /* <DEDUP_REMOVED lines=29> */
[----:B------:R-:W-:Y:S01]  /*8060*/  IADD3 R68, PT, PT, R68, 0x1, RZ ;  /* 0x0000000144447810 */ /* 0x000fe20007ffe0ff */
[--C-:B------:R-:W-:Y:S02]  /*8070*/  HADD2.F32 R101, -RZ, R5.reuse.H0_H0 ;  /* 0x20000005ff657230 */ /* 0x100fe40000004100 */
[----:B------:R-:W-:Y:S02]  /*8080*/  HADD2.F32 R102, -RZ, R5.H1_H1 ;  /* 0x30000005ff667230 */ /* 0x000fe40000004100 */
[--C-:B------:R-:W-:Y:S02]  /*8090*/  HADD2.F32 R103, -RZ, R4.reuse.H0_H0 ;  /* 0x20000004ff677230 */ /* 0x100fe40000004100 */
[----:B------:R-:W-:Y:S02]  /*80a0*/  HADD2.F32 R104, -RZ, R4.H1_H1 ;  /* 0x30000004ff687230 */ /* 0x000fe40000004100 */
[----:B------:R-:W3:Y:S01]  /*80b0*/  LDTM.x64 R4, tmem[UR4] ;  /* 0x00000004000479ee */ /* 0x000ee20008340000 */
[----:B------:R-:W-:Y:S01]  /*80c0*/  NOP ;  /* 0x0000000000007918 */ /* 0x000fe20000000000 */
[----:B------:R-:W-:Y:S01]  /*80d0*/  UIADD3 UR4, UPT, UPT, UR5, 0x260, URZ ;  /* 0x0000026005047890 */ /* 0x000fe2000fffe0ff */
[----:B------:R-:W-:Y:S02]  /*80e0*/  HADD2.F32 R2, -RZ, R2.H1_H1 ;  /* 0x30000002ff027230 */ /* 0x000fe40000004100 */
[--C-:B------:R-:W-:Y:S02]  /*80f0*/  HADD2.F32 R105, -RZ, R106.reuse.H0_H0 ;  /* 0x2000006aff697230 */ /* 0x100fe40000004100 */
        /* <DEDUP_REMOVED lines=8> */
[----:B------:R-:W-:Y:S01]  /*8180*/  HADD2.F32 R122, -RZ, R122.H1_H1 ;  /* 0x3000007aff7a7230 */ /* 0x000fe20000004100 */
[----:B----4-:R-:W-:Y:S01]  /*8190*/  UPRMT UR4, UR6, 0x654, UR4 ;  /* 0x0000065406047896 */ /* 0x010fe20008000004 */
[C---:B---3--:R-:W-:Y:S01]  /*81a0*/  FMUL R4, R70.reuse, R4 ;  /* 0x0000000446047220 */ /* 0x048fe20000400000 */
[C---:B------:R-:W-:Y:S01]  /*81b0*/  FMUL R5, R70.reuse, R5 ;  /* 0x0000000546057220 */ /* 0x040fe20000400000 */
[C---:B------:R-:W-:Y:S01]  /*81c0*/  FMUL R8, R70.reuse, R8 ;  /* 0x0000000846087220 */ /* 0x040fe20000400000 */
[C---:B------:R-:W-:Y:S01]  /*81d0*/  FMUL R9, R70.reuse, R9 ;  /* 0x0000000946097220 */ /* 0x040fe20000400000 */
[C---:B------:R-:W-:Y:S01]  /*81e0*/  FFMA R4, R71.reuse, R0, R4 ;  /* 0x0000000047047223 */ /* 0x040fe20000000004 */
[C---:B------:R-:W-:Y:S01]  /*81f0*/  FFMA R5, R71.reuse, R2, R5 ;  /* 0x0000000247057223 */ /* 0x040fe20000000005 */
[C---:B------:R-:W-:Y:S01]  /*8200*/  FMUL R12, R70.reuse, R12 ;  /* 0x0000000c460c7220 */ /* 0x040fe20000400000 */
[C---:B------:R-:W-:Y:S01]  /*8210*/  FMUL R13, R70.reuse, R13 ;  /* 0x0000000d460d7220 */ /* 0x040fe20000400000 */
[----:B------:R-:W-:Y:S01]  /*8220*/  SYNCS.ARRIVE.TRANS64.RED.A1T0 RZ, [UR4], RZ ;  /* 0x000000ffffff79a7 */ /* 0x000fe20008100404 */
[C---:B------:R-:W-:Y:S01]  /*8230*/  FMUL R16, R70.reuse, R16 ;  /* 0x0000001046107220 */ /* 0x040fe20000400000 */
[C---:B------:R-:W-:Y:S01]  /*8240*/  FMUL R17, R70.reuse, R17 ;  /* 0x0000001146117220 */ /* 0x040fe20000400000 */
[C---:B------:R-:W-:Y:S01]  /*8250*/  FMUL R0, R70.reuse, R20 ;  /* 0x0000001446007220 */ /* 0x040fe20000400000 */
[C---:B------:R-:W-:Y:S01]  /*8260*/  FMUL R2, R70.reuse, R21 ;  /* 0x0000001546027220 */ /* 0x040fe20000400000 */
[C---:B------:R-:W-:Y:S01]  /*8270*/  FMUL R21, R70.reuse, R28 ;  /* 0x0000001c46157220 */ /* 0x040fe20000400000 */
[--C-:B------:R-:W-:Y:S02]  /*8280*/  HADD2.F32 R125, -RZ, R126.reuse.H0_H0 ;  /* 0x2000007eff7d7230 */ /* 0x100fe40000004100 */
[C---:B------:R-:W-:Y:S01]  /*8290*/  FMUL R6, R70.reuse, R6 ;  /* 0x0000000646067220 */ /* 0x040fe20000400000 */
[----:B------:R-:W-:Y:S02]  /*82a0*/  HADD2.F32 R126, -RZ, R126.H1_H1 ;  /* 0x3000007eff7e7230 */ /* 0x000fe40000004100 */
[C---:B------:R-:W-:Y:S01]  /*82b0*/  FMUL R7, R70.reuse, R7 ;  /* 0x0000000746077220 */ /* 0x040fe20000400000 */
[C---:B------:R-:W-:Y:S01]  /*82c0*/  FMUL R10, R70.reuse, R10 ;  /* 0x0000000a460a7220 */ /* 0x040fe20000400000 */
[C---:B------:R-:W-:Y:S01]  /*82d0*/  FFMA R6, R71.reuse, R3, R6 ;  /* 0x0000000347067223 */ /* 0x040fe20000000006 */
[C---:B------:R-:W-:Y:S01]  /*82e0*/  FMUL R11, R70.reuse, R11 ;  /* 0x0000000b460b7220 */ /* 0x040fe20000400000 */
[C---:B------:R-:W-:Y:S01]  /*82f0*/  FFMA R7, R71.reuse, R72, R7 ;  /* 0x0000004847077223 */ /* 0x040fe20000000007 */
[C---:B------:R-:W-:Y:S01]  /*8300*/  FFMA R8, R71.reuse, R73, R8 ;  /* 0x0000004947087223 */ /* 0x040fe20000000008 */
[C---:B------:R-:W-:Y:S01]  /*8310*/  FFMA R9, R71.reuse, R74, R9 ;  /* 0x0000004a47097223 */ /* 0x040fe20000000009 */
[C---:B------:R-:W-:Y:S01]  /*8320*/  FFMA R10, R71.reuse, R75, R10 ;  /* 0x0000004b470a7223 */ /* 0x040fe2000000000a */
[C---:B------:R-:W-:Y:S01]  /*8330*/  FFMA R11, R71.reuse, R76, R11 ;  /* 0x0000004c470b7223 */ /* 0x040fe2000000000b */
[C---:B------:R-:W-:Y:S01]  /*8340*/  FFMA R12, R71.reuse, R77, R12 ;  /* 0x0000004d470c7223 */ /* 0x040fe2000000000c */
[----:B------:R-:W-:Y:S01]  /*8350*/  FFMA R13, R71, R78, R13 ;  /* 0x0000004e470d7223 */ /* 0x000fe2000000000d */
[----:B------:R-:W-:Y:S01]  /*8360*/  F2FP.SATFINITE.E4M3.F32.PACK_AB_MERGE_C R76, R7, R6, RZ ;  /* 0x00000006074c723e */ /* 0x000fe200048070ff */
[--C-:B------:R-:W-:Y:S02]  /*8370*/  HADD2.F32 R74, -RZ, R129.reuse.H0_H0 ;  /* 0x20000081ff4a7230 */ /* 0x100fe40000004100 */
[C---:B------:R-:W-:Y:S01]  /*8380*/  FMUL R7, R70.reuse, R24 ;  /* 0x0000001846077220 */ /* 0x040fe20000400000 */
[----:B------:R-:W-:Y:S01]  /*8390*/  HADD2.F32 R75, -RZ, R129.H1_H1 ;  /* 0x30000081ff4b7230 */ /* 0x000fe20000004100 */
[----:B------:R-:W-:Y:S01]  /*83a0*/  F2FP.SATFINITE.E4M3.F32.PACK_AB_MERGE_C R129, R11, R10, RZ ;  /* 0x0000000a0b81723e */ /* 0x000fe200048070ff */
        /* <DEDUP_REMOVED lines=17> */
[C---:B------:R-:W-:Y:S01]  /*84c0*/  FMUL R3, R70.reuse, R22 ;  /* 0x0000001646037220 */ /* 0x040fe20000400000 */
[----:B------:R-:W-:Y:S01]  /*84d0*/  F2FP.SATFINITE.E4M3.F32.PACK_AB_MERGE_C R18, R19, R18, RZ ;  /* 0x000000121312723e */ /* 0x000fe200048070ff */
[C---:B------:R-:W-:Y:S01]  /*84e0*/  FMUL R22, R70.reuse, R29 ;  /* 0x0000001d46167220 */ /* 0x040fe20000400000 */
[C---:B------:R-:W-:Y:S01]  /*84f0*/  FMUL R29, R70.reuse, R36 ;  /* 0x00000024461d7220 */ /* 0x040fe20000400000 */
[C---:B------:R-:W-:Y:S01]  /*8500*/  FFMA R3, R71.reuse, R87, R3 ;  /* 0x0000005747037223 */ /* 0x040fe20000000003 */
[C---:B------:R-:W-:Y:S01]  /*8510*/  FMUL R6, R70.reuse, R23 ;  /* 0x0000001746067220 */ /* 0x040fe20000400000 */
[C---:B------:R-:W-:Y:S01]  /*8520*/  FMUL R11, R70.reuse, R26 ;  /* 0x0000001a460b7220 */ /* 0x040fe20000400000 */
[C---:B------:R-:W-:Y:S01]  /*8530*/  FMUL R26, R70.reuse, R33 ;  /* 0x00000021461a7220 */ /* 0x040fe20000400000 */
[C---:B------:R-:W-:Y:S01]  /*8540*/  FMUL R33, R70.reuse, R40 ;  /* 0x0000002846217220 */ /* 0x040fe20000400000 */
[C---:B------:R-:W-:Y:S01]  /*8550*/  FFMA R6, R71.reuse, R88, R6 ;  /* 0x0000005847067223 */ /* 0x040fe20000000006 */
[C---:B------:R-:W-:Y:S01]  /*8560*/  FFMA R7, R71.reuse, R89, R7 ;  /* 0x0000005947077223 */ /* 0x040fe20000000007 */
[C---:B------:R-:W-:Y:S01]  /*8570*/  FFMA R10, R71.reuse, R90, R10 ;  /* 0x0000005a470a7223 */ /* 0x040fe2000000000a */
[C---:B------:R-:W-:Y:S01]  /*8580*/  FFMA R11, R71.reuse, R91, R11 ;  /* 0x0000005b470b7223 */ /* 0x040fe2000000000b */
[----:B------:R-:W-:Y:S01]  /*8590*/  FMUL R20, R70, R27 ;  /* 0x0000001b46147220 */ /* 0x000fe20000400000 */
[----:B------:R-:W-:Y:S01]  /*85a0*/  F2FP.SATFINITE.E4M3.F32.PACK_AB_MERGE_C R3, R6, R3, RZ ;  /* 0x000000030603723e */ /* 0x000fe200048070ff */
[C---:B------:R-:W-:Y:S01]  /*85b0*/  FMUL R23, R70.reuse, R30 ;  /* 0x0000001e46177220 */ /* 0x040fe20000400000 */
[C---:B------:R-:W-:Y:S01]  /*85c0*/  FMUL R30, R70.reuse, R37 ;  /* 0x00000025461e7220 */ /* 0x040fe20000400000 */
[C---:B------:R-:W-:Y:S01]  /*85d0*/  FFMA R20, R71.reuse, R92, R20 ;  /* 0x0000005c47147223 */ /* 0x040fe20000000014 */
[C---:B------:R-:W-:Y:S01]  /*85e0*/  FFMA R21, R71.reuse, R93, R21 ;  /* 0x0000005d47157223 */ /* 0x040fe20000000015 */
[C---:B------:R-:W-:Y:S01]  /*85f0*/  FFMA R22, R71.reuse, R94, R22 ;  /* 0x0000005e47167223 */ /* 0x040fe20000000016 */
[C---:B------:R-:W-:Y:S01]  /*8600*/  FFMA R23, R71.reuse, R95, R23 ;  /* 0x0000005f47177223 */ /* 0x040fe20000000017 */
[C---:B------:R-:W-:Y:S01]  /*8610*/  FMUL R37, R70.reuse, R44 ;  /* 0x0000002c46257220 */ /* 0x040fe20000400000 */
        /* <DEDUP_REMOVED lines=11> */
[----:B------:R-:W-:Y:S01]  /*86d0*/  FMUL R38, R70, R45 ;  /* 0x0000002d46267220 */ /* 0x000fe20000400000 */
[C---:B------:R-:W-:Y:S01]  /*86e0*/  FFMA R28, R71.reuse, R100, R28 ;  /* 0x00000064471c7223 */ /* 0x040fe2000000001c */
[----:B------:R-:W-:Y:S01]  /*86f0*/  F2FP.SATFINITE.E4M3.F32.PACK_AB_MERGE_C R6, R22, R21, R6 ;  /* 0x000000151606723e */ /* 0x000fe20004807006 */
[C---:B------:R-:W-:Y:S01]  /*8700*/  FFMA R29, R71.reuse, R101, R29 ;  /* 0x00000065471d7223 */ /* 0x040fe2000000001d */
[C---:B------:R-:W-:Y:S01]  /*8710*/  FFMA R30, R71.reuse, R102, R30 ;  /* 0x00000066471e7223 */ /* 0x040fe2000000001e */
[----:B------:R-:W-:Y:S01]  /*8720*/  FFMA R31, R71, R103, R31 ;  /* 0x00000067471f7223 */ /* 0x000fe2000000001f */
[C---:B------:R-:W-:Y:S01]  /*8730*/  FMUL R45, R70.reuse, R52 ;  /* 0x00000034462d7220 */ /* 0x040fe20000400000 */
[C---:B------:R-:W-:Y:S01]  /*8740*/  FMUL R52, R70.reuse, R59 ;  /* 0x0000003b46347220 */ /* 0x040fe20000400000 */
[C---:B------:R-:W-:Y:S01]  /*8750*/  FMUL R59, R70.reuse, R66 ;  /* 0x00000042463b7220 */ /* 0x040fe20000400000 */
[----:B------:R-:W-:Y:S01]  /*8760*/  F2FP.SATFINITE.E4M3.F32.PACK_AB_MERGE_C R66, R13, R12, R14 ;  /* 0x0000000c0d42723e */ /* 0x000fe2000480700e */
[C---:B------:R-:W-:Y:S01]  /*8770*/  FMUL R32, R70.reuse, R39 ;  /* 0x0000002746207220 */ /* 0x040fe20000400000 */
[--C-:B------:R-:W-:Y:S02]  /*8780*/  HADD2.F32 R107, -RZ, R108.reuse.H0_H0 ;  /* 0x2000006cff6b7230 */ /* 0x100fe40000004100 */
[C---:B------:R-:W-:Y:S01]  /*8790*/  FMUL R35, R70.reuse, R42 ;  /* 0x0000002a46237220 */ /* 0x040fe20000400000 */
[----:B------:R-:W-:Y:S02]  /*87a0*/  HADD2.F32 R108, -RZ, R108.H1_H1 ;  /* 0x3000006cff6c7230 */ /* 0x000fe40000004100 */
[C---:B------:R-:W-:Y:S01]  /*87b0*/  FFMA R32, R71.reuse, R104, R32 ;  /* 0x0000006847207223 */ /* 0x040fe20000000020 */
[----:B------:R-:W-:Y:S01]  /*87c0*/  FMUL R36, R70, R43 ;  /* 0x0000002b46247220 */ /* 0x000fe20000400000 */
[C---:B------:R-:W-:Y:S01]  /*87d0*/  FFMA R33, R71.reuse, R105, R33 ;  /* 0x0000006947217223 */ /* 0x040fe20000000021 */
[C---:B------:R-:W-:Y:S01]  /*87e0*/  FFMA R34, R71.reuse, R106, R34 ;  /* 0x0000006a47227223 */ /* 0x040fe20000000022 */
[--C-:B------:R-:W-:Y:S01]  /*87f0*/  HADD2.F32 R111, -RZ, R112.reuse.H0_H0 ;  /* 0x20000070ff6f7230 */ /* 0x100fe20000004100 */
[----:B------:R-:W-:Y:S01]  /*8800*/  F2FP.SATFINITE.E4M3.F32.PACK_AB_MERGE_C R32, R32, R31, RZ ;  /* 0x0000001f2020723e */ /* 0x000fe200048070ff */
[C---:B------:R-:W-:Y:S01]  /*8810*/  FFMA R35, R71.reuse, R107, R35 ;  /* 0x0000006b47237223 */ /* 0x040fe20000000023 */
[----:B------:R-:W-:Y:S02]  /*8820*/  HADD2.F32 R112, -RZ, R112.H1_H1 ;  /* 0x30000070ff707230 */ /* 0x000fe40000004100 */
[----:B------:R-:W-:Y:S01]  /*8830*/  FMUL R39, R70, R46 ;  /* 0x0000002e46277220 */ /* 0x000fe20000400000 */
[----:B------:R-:W-:Y:S01]  /*8840*/  F2FP.SATFINITE.E4M3.F32.PACK_AB_MERGE_C R32, R30, R29, R32 ;  /* 0x0000001d1e20723e */ /* 0x000fe20004807020 */
[C---:B------:R-:W-:Y:S01]  /*8850*/  FFMA R36, R71.reuse, R108, R36 ;  /* 0x0000006c47247223 */ /* 0x040fe20000000024 */
[C---:B------:R-:W-:Y:S01]  /*8860*/  FMUL R40, R70.reuse, R47 ;  /* 0x0000002f46287220 */ /* 0x040fe20000400000 */
[C---:B------:R-:W-:Y:S01]  /*8870*/  FFMA R37, R71.reuse, R109, R37 ;  /* 0x0000006d47257223 */ /* 0x040fe20000000025 */
[C---:B------:R-:W-:Y:S01]  /*8880*/  FFMA R38, R71.reuse, R110, R38 ;  /* 0x0000006e47267223 */ /* 0x040fe20000000026 */
[C---:B------:R-:W-:Y:S01]  /*8890*/  FMUL R42, R70.reuse, R49 ;  /* 0x00000031462a7220 */ /* 0x040fe20000400000 */
[--C-:B------:R-:W-:Y:S02]  /*88a0*/  HADD2.F32 R115, -RZ, R116.reuse.H0_H0 ;  /* 0x20000074ff737230 */ /* 0x100fe40000004100 */
[C---:B------:R-:W-:Y:S01]  /*88b0*/  FFMA R39, R71.reuse, R111, R39 ;  /* 0x0000006f47277223 */ /* 0x040fe20000000027 */
[----:B------:R-:W-:Y:S02]  /*88c0*/  HADD2.F32 R116, -RZ, R116.H1_H1 ;  /* 0x30000074ff747230 */ /* 0x000fe40000004100 */
[C---:B------:R-:W-:Y:S01]  /*88d0*/  FMUL R43, R70.reuse, R50 ;  /* 0x00000032462b7220 */ /* 0x040fe20000400000 */
[C---:B------:R-:W-:Y:S01]  /*88e0*/  FFMA R40, R71.reuse, R112, R40 ;  /* 0x0000007047287223 */ /* 0x040fe20000000028 */
[C---:B------:R-:W-:Y:S01]  /*88f0*/  FMUL R44, R70.reuse, R51 ;  /* 0x00000033462c7220 */ /* 0x040fe20000400000 */
[C---:B------:R-:W-:Y:S01]  /*8900*/  FFMA R41, R71.reuse, R113, R41 ;  /* 0x0000007147297223 */ /* 0x040fe20000000029 */
[C---:B------:R-:W-:Y:S01]  /*8910*/  FMUL R50, R70.reuse, R57 ;  /* 0x0000003946327220 */ /* 0x040fe20000400000 */
[C---:B------:R-:W-:Y:S01]  /*8920*/  FMUL R57, R70.reuse, R64 ;  /* 0x0000004046397220 */ /* 0x040fe20000400000 */
[----:B------:R-:W-:Y:S01]  /*8930*/  FFMA R42, R71, R114, R42 ;  /* 0x00000072472a7223 */ /* 0x000fe2000000002a */
[C---:B------:R-:W-:Y:S01]  /*8940*/  FMUL R46, R70.reuse, R53 ;  /* 0x00000035462e7220 */ /* 0x040fe20000400000 */
[--C-:B------:R-:W-:Y:S01]  /*8950*/  HADD2.F32 R119, -RZ, R120.reuse.H0_H0 ;  /* 0x20000078ff777230 */ /* 0x100fe20000004100 */
[----:B------:R-:W-:Y:S01]  /*8960*/  F2FP.SATFINITE.E4M3.F32.PACK_AB_MERGE_C R64, R5, R4, R76 ;  /* 0x000000040540723e */ /* 0x000fe2000480704c */
[C---:B------:R-:W-:Y:S01]  /*8970*/  FMUL R51, R70.reuse, R58 ;  /* 0x0000003a46337220 */ /* 0x040fe20000400000 */
[C---:B------:R-:W-:Y:S01]  /*8980*/  FMUL R53, R70.reuse, R60 ;  /* 0x0000003c46357220 */ /* 0x040fe20000400000 */
[C---:B------:R-:W-:Y:S01]  /*8990*/  FFMA R43, R71.reuse, R115, R43 ;  /* 0x00000073472b7223 */ /* 0x040fe2000000002b */
[----:B------:R-:W-:Y:S02]  /*89a0*/  HADD2.F32 R120, -RZ, R120.H1_H1 ;  /* 0x30000078ff787230 */ /* 0x000fe40000004100 */
[C---:B------:R-:W-:Y:S01]  /*89b0*/  FMUL R47, R70.reuse, R54 ;  /* 0x00000036462f7220 */ /* 0x040fe20000400000 */
[C---:B------:R-:W-:Y:S01]  /*89c0*/  FMUL R58, R70.reuse, R65 ;  /* 0x00000041463a7220 */ /* 0x040fe20000400000 */
[----:B------:R-:W-:Y:S01]  /*89d0*/  FMUL R60, R70, R67 ;  /* 0x00000043463c7220 */ /* 0x000fe20000400000 */
[----:B------:R-:W-:Y:S01]  /*89e0*/  F2FP.SATFINITE.E4M3.F32.PACK_AB_MERGE_C R5, R20, R11, RZ ;  /* 0x0000000b1405723e */ /* 0x000fe200048070ff */
[----:B------:R-:W-:Y:S01]  /*89f0*/  FFMA R44, R71, R116, R44 ;  /* 0x00000074472c7223 */ /* 0x000fe2000000002c */
[C---:B------:R-:W-:Y:S01]  /*8a00*/  FMUL R48, R70.reuse, R55 ;  /* 0x0000003746307220 */ /* 0x040fe20000400000 */
[----:B------:R-:W-:Y:S01]  /*8a10*/  F2FP.SATFINITE.E4M3.F32.PACK_AB_MERGE_C R65, R9, R8, R129 ;  /* 0x000000080941723e */ /* 0x000fe20004807081 */
[----:B------:R-:W-:Y:S01]  /*8a20*/  FFMA R45, R71, R117, R45 ;  /* 0x00000075472d7223 */ /* 0x000fe2000000002d */
[----:B------:R-:W-:Y:S01]  /*8a30*/  F2FP.SATFINITE.E4M3.F32.PACK_AB_MERGE_C R67, R17, R16, R18 ;  /* 0x000000101143723e */ /* 0x000fe20004807012 */
[----:B------:R-:W-:Y:S01]  /*8a40*/  FMUL R49, R70, R56 ;  /* 0x0000003846317220 */ /* 0x000fe20000400000 */
[C---:B------:R-:W-:Y:S01]  /*8a50*/  FFMA R46, R71.reuse, R118, R46 ;  /* 0x00000076472e7223 */ /* 0x040fe2000000002e */
[--C-:B------:R-:W-:Y:S02]  /*8a60*/  HADD2.F32 R123, -RZ, R124.reuse.H0_H0 ;  /* 0x2000007cff7b7230 */ /* 0x100fe40000004100 */
[C---:B------:R-:W-:Y:S01]  /*8a70*/  FFMA R47, R71.reuse, R119, R47 ;  /* 0x00000077472f7223 */ /* 0x040fe2000000002f */
[----:B------:R1:W-:Y:S01]  /*8a80*/  STS.128 [R138+UR43+0x2400], R64 ;  /* 0x002400408a007988 */ /* 0x0003e20008000c2b */
[----:B------:R-:W-:Y:S01]  /*8a90*/  HADD2.F32 R124, -RZ, R124.H1_H1 ;  /* 0x3000007cff7c7230 */ /* 0x000fe20000004100 */
[----:B------:R-:W-:Y:S01]  /*8aa0*/  F2FP.SATFINITE.E4M3.F32.PACK_AB_MERGE_C R5, R10, R7, R5 ;  /* 0x000000070a05723e */ /* 0x000fe20004807005 */
[C---:B------:R-:W-:Y:S01]  /*8ab0*/  FFMA R48, R71.reuse, R120, R48 ;  /* 0x0000007847307223 */ /* 0x040fe20000000030 */
[----:B------:R-:W-:Y:S01]  /*8ac0*/  F2FP.SATFINITE.E4M3.F32.PACK_AB_MERGE_C R7, R28, R27, RZ ;  /* 0x0000001b1c07723e */ /* 0x000fe200048070ff */
        /* <DEDUP_REMOVED lines=8> */
[----:B------:R-:W-:Y:S01]  /*8b50*/  FMUL R56, R70, R63 ;  /* 0x0000003f46387220 */ /* 0x000fe20000400000 */
[----:B------:R-:W-:Y:S01]  /*8b60*/  F2FP.SATFINITE.E4M3.F32.PACK_AB_MERGE_C R4, R2, R0, R3 ;  /* 0x000000000204723e */ /* 0x000fe20004807003 */
[C---:B------:R-:W-:Y:S01]  /*8b70*/  FFMA R53, R71.reuse, R125, R53 ;  /* 0x0000007d47357223 */ /* 0x040fe20000000035 */
[----:B------:R-:W-:Y:S01]  /*8b80*/  F2FP.SATFINITE.E4M3.F32.PACK_AB_MERGE_C R7, R26, R25, R7 ;  /* 0x000000191a07723e */ /* 0x000fe20004807007 */
[C---:B------:R-:W-:Y:S01]  /*8b90*/  FFMA R54, R71.reuse, R126, R54 ;  /* 0x0000007e47367223 */ /* 0x040fe20000000036 */
[C---:B------:R-:W-:Y:S01]  /*8ba0*/  FFMA R55, R71.reuse, R127, R55 ;  /* 0x0000007f47377223 */ /* 0x040fe20000000037 */
[----:B------:R-:W-:Y:S01]  /*8bb0*/  F2FP.SATFINITE.E4M3.F32.PACK_AB_MERGE_C R35, R36, R35, RZ ;  /* 0x000000232423723e */ /* 0x000fe200048070ff */
[C---:B------:R-:W-:Y:S01]  /*8bc0*/  FFMA R56, R71.reuse, R128, R56 ;  /* 0x0000008047387223 */ /* 0x040fe20000000038 */
[----:B------:R1:W-:Y:S01]  /*8bd0*/  STS.128 [R137+0x2010], R4 ;  /* 0x0020100489007388 */ /* 0x0003e20000000c00 */
[----:B------:R-:W-:Y:S01]  /*8be0*/  F2FP.SATFINITE.E4M3.F32.PACK_AB_MERGE_C R39, R40, R39, RZ ;  /* 0x000000272827723e */ /* 0x000fe200048070ff */
[C---:B------:R-:W-:Y:S01]  /*8bf0*/  FFMA R57, R71.reuse, R72, R57 ;  /* 0x0000004847397223 */ /* 0x040fe20000000039 */
[----:B------:R-:W-:Y:S01]  /*8c00*/  F2FP.SATFINITE.E4M3.F32.PACK_AB_MERGE_C R43, R44, R43, RZ ;  /* 0x0000002b2c2b723e */ /* 0x000fe200048070ff */
[C---:B------:R-:W-:Y:S01]  /*8c10*/  FFMA R58, R71.reuse, R73, R58 ;  /* 0x00000049473a7223 */ /* 0x040fe2000000003a */
[C---:B------:R-:W-:Y:S01]  /*8c20*/  FFMA R59, R71.reuse, R74, R59 ;  /* 0x0000004a473b7223 */ /* 0x040fe2000000003b */
[----:B------:R-:W-:Y:S01]  /*8c30*/  F2FP.SATFINITE.E4M3.F32.PACK_AB_MERGE_C R33, R34, R33, R35 ;  /* 0x000000212221723e */ /* 0x000fe20004807023 */
[----:B------:R-:W-:Y:S01]  /*8c40*/  FFMA R60, R71, R75, R60 ;  /* 0x0000004b473c7223 */ /* 0x000fe2000000003c */
[----:B------:R-:W-:Y:S02]  /*8c50*/  F2FP.SATFINITE.E4M3.F32.PACK_AB_MERGE_C R34, R38, R37, R39 ;  /* 0x000000252622723e */ /* 0x000fe40004807027 */
[----:B------:R-:W-:Y:S02]  /*8c60*/  F2FP.SATFINITE.E4M3.F32.PACK_AB_MERGE_C R35, R42, R41, R43 ;  /* 0x000000292a23723e */ /* 0x000fe4000480702b */
[----:B------:R-:W-:Y:S02]  /*8c70*/  F2FP.SATFINITE.E4M3.F32.PACK_AB_MERGE_C R51, R52, R51, RZ ;  /* 0x000000333433723e */ /* 0x000fe400048070ff */
[----:B------:R-:W-:Y:S01]  /*8c80*/  F2FP.SATFINITE.E4M3.F32.PACK_AB_MERGE_C R48, R48, R47, RZ ;  /* 0x0000002f3030723e */ /* 0x000fe200048070ff */
[----:B------:R1:W-:Y:S01]  /*8c90*/  STS.128 [R144+0x2020], R32 ;  /* 0x0020202090007388 */ /* 0x0003e20000000c00 */
[----:B------:R-:W-:Y:S02]  /*8ca0*/  F2FP.SATFINITE.E4M3.F32.PACK_AB_MERGE_C R55, R56, R55, RZ ;  /* 0x000000373837723e */ /* 0x000fe400048070ff */
[----:B------:R-:W-:Y:S02]  /*8cb0*/  F2FP.SATFINITE.E4M3.F32.PACK_AB_MERGE_C R59, R60, R59, RZ ;  /* 0x0000003b3c3b723e */ /* 0x000fe400048070ff */
[----:B------:R-:W-:Y:S02]  /*8cc0*/  F2FP.SATFINITE.E4M3.F32.PACK_AB_MERGE_C R49, R50, R49, R51 ;  /* 0x000000313231723e */ /* 0x000fe40004807033 */
[----:B------:R-:W-:Y:S02]  /*8cd0*/  F2FP.SATFINITE.E4M3.F32.PACK_AB_MERGE_C R48, R46, R45, R48 ;  /* 0x0000002d2e30723e */ /* 0x000fe40004807030 */
[----:B------:R-:W-:Y:S02]  /*8ce0*/  F2FP.SATFINITE.E4M3.F32.PACK_AB_MERGE_C R50, R54, R53, R55 ;  /* 0x000000353632723e */ /* 0x000fe40004807037 */
[----:B------:R-:W-:Y:S05]  /*8cf0*/  F2FP.SATFINITE.E4M3.F32.PACK_AB_MERGE_C R51, R58, R57, R59 ;  /* 0x000000393a33723e */ /* 0x000fea000480703b */
[----:B------:R1:W-:Y:S01]  /*8d00*/  STS.128 [R143+0x2030], R48 ;  /* 0x002030308f007388 */ /* 0x0003e20000000c00 */
[----:B------:R-:W-:Y:S01]  /*8d10*/  @!PT LDS RZ, [RZ] ;  /* 0x00000000fffff984 */ /* 0x000fe20000000800 */
[----:B------:R-:W-:Y:S01]  /*8d20*/  @!PT LDS RZ, [RZ] ;  /* 0x00000000fffff984 */ /* 0x000fe20000000800 */
[----:B------:R-:W-:Y:S01]  /*8d30*/  @!PT LDS RZ, [RZ] ;  /* 0x00000000fffff984 */ /* 0x000fe20000000800 */
[----:B------:R-:W-:Y:S01]  /*8d40*/  @!PT LDS RZ, [RZ] ;  /* 0x00000000fffff984 */ /* 0x000fe20000000800 */
[----:B------:R3:W-:Y:S07]  /*8d50*/  MEMBAR.ALL.CTA ;  /* 0x0000000000007992 */ /* 0x0007ee0000008000 */
[----:B---3--:R-:W3:Y:S02]  /*8d60*/  FENCE.VIEW.ASYNC.S ;  /* 0x00000000000073c6 */ /* 0x008ee40000000000 */
[----:B---3--:R-:W-:Y:S06]  /*8d70*/  BAR.SYNC.DEFER_BLOCKING 0x1, 0x80 ;  /* 0x0042000000007b1d */ /* 0x008fec0000010000 */
[----:B------:R-:W-:Y:S05]  /*8d80*/  @P0 BRA `(.L_x_118) ;  /* 0x0000000400b40947 */ /* 0x000fea0003800000 */
[----:B------:R-:W3:Y:S01]  /*8d90*/  LDCU.64 UR14, c[0x0][0x348] ;  /* 0x00006900ff0e77ac */ /* 0x000ee20008000a00 */
[----:B------:R-:W-:Y:S02]  /*8da0*/  IMAD.U32 R3, RZ, RZ, UR45 ;  /* 0x0000002dff037e24 */ /* 0x000fe4000f8e00ff */
[----:B------:R-:W-:Y:S01]  /*8db0*/  IMAD.U32 R2, RZ, RZ, UR61 ;  /* 0x0000003dff027e24 */ /* 0x000fe2000f8e00ff */
[----:B------:R-:W-:Y:S02]  /*8dc0*/  USHF.L.U32 UR10, UR47, 0x7, URZ ;  /* 0x000000072f0a7899 */ /* 0x000fe400080006ff */
[-C--:B------:R-:W-:Y:S02]  /*8dd0*/  IABS R0, R3.reuse ;  /* 0x0000000300007213 */ /* 0x080fe40000000000 */
[----:B------:R-:W-:Y:S02]  /*8de0*/  IABS R3, R3 ;  /* 0x0000000300037213 */ /* 0x000fe40000000000 */
[----:B------:R-:W-:Y:S11]  /*8df0*/  R2UR UR6, R0 ;  /* 0x00000000000672ca */ /* 0x000ff600000e0000 */
[----:B------:R-:W-:Y:S02]  /*8e00*/  @!UPT UIADD3 URZ, UPT, UPT, URZ, URZ, URZ ;  /* 0x000000fffffff290 */ /* 0x000fe4000fffe0ff */
[----:B------:R-:W4:Y:S10]  /*8e10*/  I2F.RP R0, UR6 ;  /* 0x0000000600007d06 */ /* 0x000f340008209400 */
[----:B----4-:R-:W4:Y:S02]  /*8e20*/  MUFU.RCP R0, R0 ;  /* 0x0000000000007308 */ /* 0x010f240000001000 */
[----:B----4-:R-:W-:Y:S08]  /*8e30*/  VIADD R0, R0, 0xffffffe ;  /* 0x0ffffffe00007836 */ /* 0x010ff00000000000 */
[----:B------:R-:W4:Y:S02]  /*8e40*/  F2I.FTZ.U32.TRUNC.NTZ R0, R0 ;  /* 0x0000000000007305 */ /* 0x000f24000021f000 */
[----:B----4-:R-:W-:Y:S02]  /*8e50*/  R2UR UR5, R0 ;  /* 0x00000000000572ca */ /* 0x010fe400000e0000 */
[----:B------:R-:W-:Y:S01]  /*8e60*/  IABS R0, R2 ;  /* 0x0000000200007213 */ /* 0x000fe20000000000 */
[----:B------:R-:W-:Y:S03]  /*8e70*/  IMAD.U32 R2, RZ, RZ, UR44 ;  /* 0x0000002cff027e24 */ /* 0x000fe6000f8e00ff */
[----:B------:R-:W-:Y:S01]  /*8e80*/  R2UR UR7, R0 ;  /* 0x00000000000772ca */ /* 0x000fe200000e0000 */
[----:B------:R-:W-:Y:S01]  /*8e90*/  IMAD.MOV R0, RZ, RZ, -R3 ;  /* 0x000000ffff007224 */ /* 0x000fe200078e0a03 */
[----:B------:R-:W-:Y:S01]  /*8ea0*/  IABS R2, R2 ;  /* 0x0000000200027213 */ /* 0x000fe20000000000 */
[----:B------:R-:W-:Y:S03]  /*8eb0*/  IMAD.U32 R3, RZ, RZ, UR60 ;  /* 0x0000003cff037e24 */ /* 0x000fe6000f8e00ff */
[----:B------:R-:W-:Y:S01]  /*8ec0*/  R2UR UR9, R2 ;  /* 0x00000000020972ca */ /* 0x000fe200000e0000 */
[----:B------:R-:W-:Y:S01]  /*8ed0*/  UIADD3 UR4, UPT, UPT, URZ, -UR5, URZ ;  /* 0x80000005ff047290 */ /* 0x000fe2000fffe0ff */
[----:B------:R-:W-:Y:S03]  /*8ee0*/  IABS R3, R3 ;  /* 0x0000000300037213 */ /* 0x000fe60000000000 */
[----:B------:R-:W-:Y:S01]  /*8ef0*/  UIMAD UR8, UR4, UR6, URZ ;  /* 0x00000006040872a4 */ /* 0x000fe2000f8e02ff */
[----:B-1----:R-:W1:Y:S02]  /*8f00*/  I2F.RP R4, R3 ;  /* 0x0000000300047306 */ /* 0x002e640000209400 */
[----:B------:R-:W-:Y:S02]  /*8f10*/  UMOV UR4, URZ ;  /* 0x000000ff00047c82 */ /* 0x000fe40008000000 */
[----:B------:R-:W-:Y:S02]  /*8f20*/  UIMAD.WIDE.U32 UR4, UR5, UR8, UR4 ;  /* 0x00000008050472a5 */ /* 0x000fe4000f8e0004 */
[----:B------:R-:W-:Y:S04]  /*8f30*/  R2UR UR8, R0 ;  /* 0x00000000000872ca */ /* 0x000fe800000e0000 */
[----:B------:R-:W4:Y:S01]  /*8f40*/  I2F.RP R2, UR7 ;  /* 0x0000000700027d06 */ /* 0x000f220008209400 */
[----:B------:R-:W-:Y:S02]  /*8f50*/  UMOV UR4, UR5 ;  /* 0x0000000500047c82 */ /* 0x000fe40008000000 */
[----:B------:R-:W-:Y:S07]  /*8f60*/  UIMAD.WIDE.U32 UR4, UR4, UR9, URZ ;  /* 0x00000009040472a5 */ /* 0x000fee000f8e00ff */
[----:B-1----:R-:W1:Y:S01]  /*8f70*/  MUFU.RCP R4, R4 ;  /* 0x0000000400047308 */ /* 0x002e620000001000 */
[----:B------:R-:W-:Y:S02]  /*8f80*/  UMOV UR11, UR5 ;  /* 0x00000005000b7c82 */ /* 0x000fe40008000000 */
[----:B------:R-:W-:Y:S07]  /*8f90*/  UIMAD UR4, UR11, UR8, UR9 ;  /* 0x000000080b0472a4 */ /* 0x000fee000f8e0209 */
[----:B----4-:R-:W4:Y:S01]  /*8fa0*/  MUFU.RCP R0, R2 ;  /* 0x0000000200007308 */ /* 0x010f220000001000 */
[----:B------:R-:W-:Y:S01]  /*8fb0*/  UISETP.GT.U32.AND UP0, UPT, UR6, UR4, UPT ;  /* 0x000000040600728c */ /* 0x000fe2000bf04070 */
[----:B-1----:R-:W-:Y:S10]  /*8fc0*/  VIADD R4, R4, 0xffffffe ;  /* 0x0ffffffe04047836 */ /* 0x002ff40000000000 */
[----:B------:R-:W-:Y:S01]  /*8fd0*/  @!UP0 UIADD3 UR4, UPT, UPT, UR4, -UR6, URZ ;  /* 0x8000000604048290 */ /* 0x000fe2000fffe0ff */
[----:B------:R-:W1:Y:S01]  /*8fe0*/  F2I.FTZ.U32.TRUNC.NTZ R5, R4 ;  /* 0x0000000400057305 */ /* 0x000e62000021f000 */
[----:B------:R-:W-:Y:S02]  /*8ff0*/  @!UP0 UIADD3 UR11, UPT, UPT, UR11, 0x1, URZ ;  /* 0x000000010b0b8890 */ /* 0x000fe4000fffe0ff */
[----:B------:R-:W-:Y:S01]  /*9000*/  UISETP.GE.U32.AND UP2, UPT, UR4, UR6, UPT ;  /* 0x000000060400728c */ /* 0x000fe2000bf46070 */
[----:B----4-:R-:W-:Y:S01]  /*9010*/  IADD3 R0, PT, PT, R0, 0xffffffe, RZ ;  /* 0x0ffffffe00007810 */ /* 0x010fe20007ffe0ff */
[----:B------:R-:W-:Y:S02]  /*9020*/  ULOP3.LUT UR4, UR44, UR45, URZ, 0x3c, !UPT ;  /* 0x0000002d2c047292 */ /* 0x000fe4000f8e3cff */
[----:B------:R-:W-:Y:S02]  /*9030*/  UISETP.NE.AND UP0, UPT, UR45, URZ, UPT ;  /* 0x000000ff2d00728c */ /* 0x000fe4000bf05270 */
[----:B------:R-:W-:Y:S01]  /*9040*/  UISETP.GE.AND UP1, UPT, UR4, URZ, UPT ;  /* 0x000000ff0400728c */ /* 0x000fe2000bf26270 */
[----:B------:R-:W4:Y:S04]  /*9050*/  F2I.FTZ.U32.TRUNC.NTZ R0, R0 ;  /* 0x0000000000007305 */ /* 0x000f28000021f000 */
[----:B------:R-:W-:Y:S01]  /*9060*/  @UP2 UIADD3 UR11, UPT, UPT, UR11, 0x1, URZ ;  /* 0x000000010b0b2890 */ /* 0x000fe2000fffe0ff */
[--C-:B-1----:R-:W-:Y:S01]  /*9070*/  IMAD.MOV R2, RZ, RZ, -R5.reuse ;  /* 0x000000ffff027224 */ /* 0x102fe200078e0a05 */
[----:B------:R-:W-:Y:S01]  /*9080*/  UISETP.NE.AND UP2, UPT, UR60, URZ, UPT ;  /* 0x000000ff3c00728c */ /* 0x000fe2000bf45270 */
[----:B------:R-:W-:Y:S02]  /*9090*/  IMAD.MOV.U32 R4, RZ, RZ, RZ ;  /* 0x000000ffff047224 */ /* 0x000fe400078e00ff */
[-C--:B------:R-:W-:Y:S01]  /*90a0*/  IMAD R2, R2, R3.reuse, RZ ;  /* 0x0000000302027224 */ /* 0x080fe200078e02ff */
[----:B------:R-:W-:Y:S02]  /*90b0*/  @!UP1 UIADD3 UR11, UPT, UPT, -UR11, URZ, URZ ;  /* 0x000000ff0b0b9290 */ /* 0x000fe4000fffe1ff */
[----:B------:R-:W-:Y:S01]  /*90c0*/  @!UP0 ULOP3.LUT UR11, URZ, UR45, URZ, 0x33, !UPT ;  /* 0x0000002dff0b8292 */ /* 0x000fe2000f8e33ff */
[----:B------:R-:W-:Y:S01]  /*90d0*/  IMAD.HI.U32 R5, R5, R2, R4 ;  /* 0x0000000205057227 */ /* 0x000fe200078e0004 */
[----:B----4-:R-:W-:Y:S04]  /*90e0*/  R2UR UR5, R0 ;  /* 0x00000000000572ca */ /* 0x010fe800000e0000 */
[----:B------:R-:W-:Y:S05]  /*90f0*/  IMAD.U32 R0, RZ, RZ, UR11 ;  /* 0x0000000bff007e24 */ /* 0x000fea000f8e00ff */
[----:B------:R-:W-:Y:S04]  /*9100*/  IABS R0, R0 ;  /* 0x0000000000007213 */ /* 0x000fe80000000000 */
[----:B------:R-:W-:Y:S01]  /*9110*/  R2UR UR8, R0 ;  /* 0x00000000000872ca */ /* 0x000fe200000e0000 */
[----:B------:R-:W-:Y:S04]  /*9120*/  UIADD3 UR4, UPT, UPT, URZ, -UR5, URZ ;  /* 0x80000005ff047290 */ /* 0x000fe8000fffe0ff */
[----:B------:R-:W-:Y:S03]  /*9130*/  UIMAD UR6, UR4, UR7, URZ ;  /* 0x00000007040672a4 */ /* 0x000fe6000f8e02ff */
[----:B------:R-:W-:Y:S02]  /*9140*/  UMOV UR4, URZ ;  /* 0x000000ff00047c82 */ /* 0x000fe40008000000 */
[----:B------:R-:W-:Y:S02]  /*9150*/  UIMAD.WIDE.U32 UR4, UR5, UR6, UR4 ;  /* 0x00000006050472a5 */ /* 0x000fe4000f8e0004 */
[----:B------:R-:W-:Y:S04]  /*9160*/  UIADD3 UR6, UPT, UPT, -UR11, URZ, URZ ;  /* 0x000000ff0b067290 */ /* 0x000fe8000fffe1ff */
[----:B------:R-:W-:Y:S01]  /*9170*/  UIMAD UR6, UR45, UR6, UR44 ;  /* 0x000000062d0672a4 */ /* 0x000fe2000f8e022c */
[----:B------:R-:W-:Y:S02]  /*9180*/  UMOV UR4, UR5 ;  /* 0x0000000500047c82 */ /* 0x000fe40008000000 */
[----:B------:R-:W-:Y:S02]  /*9190*/  UIMAD.WIDE.U32 UR4, UR4, UR8, URZ ;  /* 0x00000008040472a5 */ /* 0x000fe4000f8e00ff */
[----:B------:R-:W-:Y:S05]  /*91a0*/  USHF.L.U32 UR9, UR6, 0x6, URZ ;  /* 0x0000000606097899 */ /* 0x000fea00080006ff */
[----:B------:R-:W-:Y:S01]  /*91b0*/  UMOV UR12, UR5 ;  /* 0x00000005000c7c82 */ /* 0x000fe20008000000 */
[----:B------:R-:W-:Y:S02]  /*91c0*/  UIADD3 UR5, UPT, UPT, UR43, 0x2400, URZ ;  /* 0x000024002b057890 */ /* 0x000fe4000fffe0ff */
[----:B------:R-:W-:Y:S04]  /*91d0*/  UIADD3 UR4, UPT, UPT, -UR12, URZ, URZ ;  /* 0x000000ff0c047290 */ /* 0x000fe8000fffe1ff */
[----:B------:R-:W-:Y:S01]  /*91e0*/  UIMAD UR4, UR7, UR4, UR8 ;  /* 0x00000004070472a4 */ /* 0x000fe2000f8e0208 */
[----:B------:R-:W-:Y:S03]  /*91f0*/  IMAD.U32 R145, RZ, RZ, UR5 ;  /* 0x00000005ff917e24 */ /* 0x000fe6000f8e00ff */
[----:B------:R-:W-:Y:S02]  /*9200*/  UISETP.GT.U32.AND UP0, UPT, UR7, UR4, UPT ;  /* 0x000000040700728c */ /* 0x000fe4000bf04070 */
[----:B------:R-:W-:Y:S09]  /*9210*/  R2UR UR8, R145 ;  /* 0x00000000910872ca */ /* 0x000ff200000e0000 */
[----:B------:R-:W-:Y:S02]  /*9220*/  @!UP0 UIADD3 UR4, UPT, UPT, UR4, -UR7, URZ ;  /* 0x8000000704048290 */ /* 0x000fe4000fffe0ff */
[----:B------:R-:W-:Y:S02]  /*9230*/  @!UP0 UIADD3 UR12, UPT, UPT, UR12, 0x1, URZ ;  /* 0x000000010c0c8890 */ /* 0x000fe4000fffe0ff */
[----:B------:R-:W-:Y:S02]  /*9240*/  UISETP.GE.U32.AND UP1, UPT, UR4, UR7, UPT ;  /* 0x000000070400728c */ /* 0x000fe4000bf26070 */
[----:B------:R-:W-:Y:S04]  /*9250*/  ULOP3.LUT UR4, UR11, UR61, URZ, 0x3c, !UPT ;  /* 0x0000003d0b047292 */ /* 0x000fe8000f8e3cff */
[----:B------:R-:W-:Y:S05]  /*9260*/  UISETP.GE.AND UP0, UPT, UR4, URZ, UPT ;  /* 0x000000ff0400728c */ /* 0x000fea000bf06270 */
[----:B------:R-:W-:Y:S02]  /*9270*/  @UP1 UIADD3 UR12, UPT, UPT, UR12, 0x1, URZ ;  /* 0x000000010c0c1890 */ /* 0x000fe4000fffe0ff */
[----:B------:R-:W-:Y:S04]  /*9280*/  UISETP.NE.AND UP1, UPT, UR61, URZ, UPT ;  /* 0x000000ff3d00728c */ /* 0x000fe8000bf25270 */
[----:B------:R-:W-:Y:S07]  /*9290*/  @!UP0 UIADD3 UR12, UPT, UPT, -UR12, URZ, URZ ;  /* 0x000000ff0c0c8290 */ /* 0x000fee000fffe1ff */
[----:B------:R-:W-:Y:S04]  /*92a0*/  @!UP1 ULOP3.LUT UR12, URZ, UR61, URZ, 0x33, !UPT ;  /* 0x0000003dff0c9292 */ /* 0x000fe8000f8e33ff */
[----:B------:R-:W-:Y:S02]  /*92b0*/  ULOP3.LUT UR4, UR12, UR60, URZ, 0x3c, !UPT ;  /* 0x0000003c0c047292 */ /* 0x000fe4000f8e3cff */
[----:B------:R-:W-:Y:S01]  /*92c0*/  UIADD3 UR5, UPT, UPT, -UR12, URZ, URZ ;  /* 0x000000ff0c057290 */ /* 0x000fe2000fffe1ff */
[----:B------:R-:W-:Y:S01]  /*92d0*/  MOV R0, UR12 ;  /* 0x0000000c00007c02 */ /* 0x000fe20008000f00 */
[----:B------:R-:W-:Y:S02]  /*92e0*/  UISETP.GE.AND UP1, UPT, UR4, URZ, UPT ;  /* 0x000000ff0400728c */ /* 0x000fe4000bf26270 */
[----:B---3--:R-:W-:Y:S01]  /*92f0*/  UIADD3 UR4, UP0, UPT, UR14, 0x780, URZ ;  /* 0x000007800e047890 */ /* 0x008fe2000ff1e0ff */
[----:B------:R-:W-:Y:S01]  /*9300*/  IABS R0, R0 ;  /* 0x0000000000007213 */ /* 0x000fe20000000000 */
[----:B------:R-:W-:Y:S02]  /*9310*/  UIMAD UR11, UR61, UR5, UR11 ;  /* 0x000000053d0b72a4 */ /* 0x000fe4000f8e020b */
[----:B------:R-:W-:Y:S02]  /*9320*/  UIADD3.X UR5, UPT, UPT, URZ, UR15, URZ, UP0, !UPT ;  /* 0x0000000fff057290 */ /* 0x000fe400087fe4ff */
[----:B------:R-:W-:Y:S04]  /*9330*/  IMAD.HI.U32 R5, R5, R0, RZ ;  /* 0x0000000005057227 */ /* 0x000fe800078e00ff */
[----:B------:R-:W-:Y:S04]  /*9340*/  IMAD.MOV R2, RZ, RZ, -R5 ;  /* 0x000000ffff027224 */ /* 0x000fe800078e0a05 */
[C---:B------:R-:W-:Y:S05]  /*9350*/  IMAD R0, R3.reuse, R2, R0 ;  /* 0x0000000203007224 */ /* 0x040fea00078e0200 */
[----:B------:R-:W-:Y:S11]  /*9360*/  ISETP.GT.U32.AND P0, PT, R3, R0, PT ;  /* 0x000000000300720c */ /* 0x000ff60003f04070 */
[----:B------:R-:W-:Y:S02]  /*9370*/  @!UPT UIADD3 URZ, UPT, UPT, URZ, URZ, URZ ;  /* 0x000000fffffff290 */ /* 0x000fe4000fffe0ff */
[----:B------:R-:W-:Y:S01]  /*9380*/  @!P0 IMAD.IADD R0, R0, 0x1, -R3 ;  /* 0x0000000100008824 */ /* 0x000fe200078e0a03 */
[----:B------:R-:W-:Y:S04]  /*9390*/  @!P0 IADD3 R5, PT, PT, R5, 0x1, RZ ;  /* 0x0000000105058810 */ /* 0x000fe80007ffe0ff */
[----:B------:R-:W-:Y:S11]  /*93a0*/  ISETP.GE.U32.AND P1, PT, R0, R3, PT ;  /* 0x000000030000720c */ /* 0x000ff60003f26070 */
[----:B------:R-:W-:Y:S02]  /*93b0*/  @!UPT UIADD3 URZ, UPT, UPT, URZ, URZ, URZ ;  /* 0x000000fffffff290 */ /* 0x000fe4000fffe0ff */
[----:B------:R-:W-:Y:S05]  /*93c0*/  @P1 VIADD R5, R5, 0x1 ;  /* 0x0000000105051836 */ /* 0x000fea0000000000 */
[----:B------:R-:W-:Y:S11]  /*93d0*/  R2UR UR13, R5 ;  /* 0x00000000050d72ca */ /* 0x000ff600000e0000 */
[----:B------:R-:W-:Y:S02]  /*93e0*/  @!UPT UIADD3 URZ, UPT, UPT, URZ, URZ, URZ ;  /* 0x000000fffffff290 */ /* 0x000fe4000fffe0ff */
[----:B------:R-:W-:Y:S02]  /*93f0*/  @!UP1 UIADD3 UR13, UPT, UPT, -UR13, URZ, URZ ;  /* 0x000000ff0d0d9290 */ /* 0x000fe4000fffe1ff */
[----:B------:R-:W-:Y:S04]  /*9400*/  @!UP2 ULOP3.LUT UR13, URZ, UR60, URZ, 0x33, !UPT ;  /* 0x0000003cff0da292 */ /* 0x000fe8000f8e33ff */
[----:B------:R-:W-:Y:S04]  /*9410*/  UIADD3 UR7, UPT, UPT, -UR13, URZ, URZ ;  /* 0x000000ff0d077290 */ /* 0x000fe8000fffe1ff */
[----:B------:R-:W-:Y:S09]  /*9420*/  UIMAD UR12, UR60, UR7, UR12 ;  /* 0x000000073c0c72a4 */ /* 0x000ff2000f8e020c */
[----:B------:R3:W-:Y:S01]  /*9430*/  UTMASTG.5D [UR8], [UR4] ;  /* 0x00000008040073b5 */ /* 0x0007e20008020000 */
[----:B------:R0:W-:Y:S01]  /*9440*/  UTMACMDFLUSH ;  /* 0x00000000000079b7 */ /* 0x0001e20000000000 */
[----:B---3--:R-:W-:Y:S04]  /*9450*/  DEPBAR.LE SB0, 0x0 ;  /* 0x000080000000791a */ /* 0x008fe80000000000 */
.L_x_118:
[----:B------:R-:W-:Y:S05]  /*9460*/  BSYNC.RECONVERGENT B0 ;  /* 0x0000000000007941 */ /* 0x000fea0003800200 */
.L_x_117:
[----:B------:R-:W-:Y:S01]  /*9470*/  R2UR UR5, R131 ;  /* 0x00000000830572ca */ /* 0x000fe200000e0000 */
[----:B------:R-:W-:Y:S01]  /*9480*/  BAR.SYNC.DEFER_BLOCKING 0x1, 0x80 ;  /* 0x0042000000007b1d */ /* 0x000fe20000010000 */
[----:B------:R-:W-:Y:S01]  /*9490*/  R2UR UR4, R132 ;  /* 0x00000000840472ca */ /* 0x000fe200000e0000 */
[----:B------:R-:W-:Y:S01]  /*94a0*/  UISETP.NE.AND UP0, UPT, UR46, URZ, UPT ;  /* 0x000000ff2e00728c */ /* 0x000fe2000bf05270 */
[C---:B------:R-:W-:Y:S01]  /*94b0*/  ISETP.NE.AND P0, PT, R68.reuse, 0x2, PT ;  /* 0x000000024400780c */ /* 0x040fe20003f05270 */
[----:B------:R-:W-:Y:S01]  /*94c0*/  IMAD.MOV.U32 R16, RZ, RZ, R142 ;  /* 0x000000ffff107224 */ /* 0x000fe200078e008e */
[----:B------:R-:W-:Y:S02]  /*94d0*/  LOP3.LUT R135, R135, 0x1, RZ, 0x3c, !PT ;  /* 0x0000000187877812 */ /* 0x000fe400078e3cff */
[----:B------:R-:W-:Y:S02]  /*94e0*/  SEL R0, RZ, 0x1, P0 ;  /* 0x00000001ff007807 */ /* 0x000fe40000000000 */
[----:B------:R-:W-:Y:S02]  /*94f0*/  SEL R68, R68, RZ, P0 ;  /* 0x000000ff44447207 */ /* 0x000fe40000000000 */
[----:B------:R-:W-:Y:S01]  /*9500*/  LOP3.LUT R136, R136, R0, RZ, 0x3c, !PT ;  /* 0x0000000088887212 */ /* 0x000fe200078e3cff */
[----:B------:R-:W-:Y:S02]  /*9510*/  UIADD3 UR44, UPT, UPT, UR36, UR5, URZ ;  /* 0x00000005242c7290 */ /* 0x000fe4000fffe0ff */
[----:B------:R-:W-:Y:S01]  /*9520*/  UIADD3 UR47, UPT, UPT, UR37, UR4, URZ ;  /* 0x00000004252f7290 */ /* 0x000fe2000fffe0ff */
[----:B------:R-:W-:Y:S11]  /*9530*/  BRA.U UP0, `(.L_x_119) ;  /* 0xffffffd500987547 */ /* 0x000ff6000b83ffff */
[----:B------:R-:W-:Y:S05]  /*9540*/  EXIT ;  /* 0x000000000000794d */ /* 0x000fea0003800000 */
.L_x_20:
[----:B------:R-:W-:Y:S07]  /*9550*/  MOV R0, UR41 ;  /* 0x0000002900007c02 */ /* 0x000fee0008000f00 */
.L_x_120:
[----:B--2---:R2:W3:Y:S02]  /*9560*/  SYNCS.PHASECHK.TRANS64.TRYWAIT P0, [R0+URZ+0x110], R4 ;  /* 0x00011004000075a7 */ /* 0x0044e400080011ff */
[----:B---3--:R-:W-:Y:S05]  /*9570*/  @!P0 NANOSLEEP.SYNCS 0x989680 ;  /* 0x009896800000895d */ /* 0x008fea0003900000 */
[----:B------:R-:W3:Y:S02]  /*9580*/  @!P0 SYNCS.PHASECHK.TRANS64 P0, [R0+URZ+0x110], R4 ;  /* 0x00011004000085a7 */ /* 0x000ee400080010ff */
[----:B---3--:R-:W-:Y:S05]  /*9590*/  @!P0 BRA `(.L_x_120) ;  /* 0xfffffffc00f08947 */ /* 0x008fea000383ffff */
[----:B------:R-:W-:Y:S05]  /*95a0*/  BRA `(.L_x_19) ;  /* 0xffffff8800d87947 */ /* 0x000fea000383ffff */
.L_x_26:
[----:B-1----:R-:W-:Y:S07]  /*95b0*/  MOV R0, UR33 ;  /* 0x0000002100007c02 */ /* 0x002fee0008000f00 */
.L_x_121:
[----:B-1----:R1:W2:Y:S02]  /*95c0*/  SYNCS.PHASECHK.TRANS64.TRYWAIT P0, [R0+URZ+0x110], R4 ;  /* 0x00011004000075a7 */ /* 0x0022a400080011ff */
[----:B--2---:R-:W-:Y:S05]  /*95d0*/  @!P0 NANOSLEEP.SYNCS 0x989680 ;  /* 0x009896800000895d */ /* 0x004fea0003900000 */
[----:B------:R-:W2:Y:S02]  /*95e0*/  @!P0 SYNCS.PHASECHK.TRANS64 P0, [R0+URZ+0x110], R4 ;  /* 0x00011004000085a7 */ /* 0x000ea400080010ff */
[----:B--2---:R-:W-:Y:S05]  /*95f0*/  @!P0 BRA `(.L_x_121) ;  /* 0xfffffffc00f08947 */ /* 0x004fea000383ffff */
[----:B------:R-:W-:Y:S05]  /*9600*/  BRA `(.L_x_25) ;  /* 0xffffff9000347947 */ /* 0x000fea000383ffff */
.L_x_30:
[----:B-1----:R-:W-:-:S07]  /*9610*/  MOV R0, UR30 ;  /* 0x0000001e00007c02 */ /* 0x002fce0008000f00 */
.L_x_122:
[----:B-1----:R1:W2:Y:S02]  /*9620*/  SYNCS.PHASECHK.TRANS64.TRYWAIT P0, [R0+URZ+0x240], R3 ;  /* 0x00024003000075a7 */ /* 0x0022a400080011ff */
[----:B--2---:R-:W-:Y:S05]  /*9630*/  @!P0 NANOSLEEP.SYNCS 0x989680 ;  /* 0x009896800000895d */ /* 0x004fea0003900000 */
[----:B------:R-:W2:Y:S02]  /*9640*/  @!P0 SYNCS.PHASECHK.TRANS64 P0, [R0+URZ+0x240], R3 ;  /* 0x00024003000085a7 */ /* 0x000ea400080010ff */
[----:B--2---:R-:W-:Y:S05]  /*9650*/  @!P0 BRA `(.L_x_122) ;  /* 0xfffffffc00f08947 */ /* 0x004fea000383ffff */
[----:B------:R-:W-:Y:S05]  /*9660*/  BRA `(.L_x_123) ;  /* 0xffffff9400147947 */ /* 0x000fea000383ffff */
.L_x_34:
[----:B------:R-:W-:-:S07]  /*9670*/  MOV R0, UR4 ;  /* 0x0000000400007c02 */ /* 0x000fce0008000f00 */
.L_x_124:
[----:B-1----:R1:W2:Y:S02]  /*9680*/  SYNCS.PHASECHK.TRANS64.TRYWAIT P0, [R0+URZ], R2 ;  /* 0x00000002000075a7 */ /* 0x0022a400080011ff */
[----:B--2---:R-:W-:Y:S05]  /*9690*/  @!P0 NANOSLEEP.SYNCS 0x989680 ;  /* 0x009896800000895d */ /* 0x004fea0003900000 */
[----:B------:R-:W2:Y:S02]  /*96a0*/  @!P0 SYNCS.PHASECHK.TRANS64 P0, [R0+URZ], R2 ;  /* 0x00000002000085a7 */ /* 0x000ea400080010ff */
[----:B--2---:R-:W-:Y:S05]  /*96b0*/  @!P0 BRA `(.L_x_124) ;  /* 0xfffffffc00f08947 */ /* 0x004fea000383ffff */
[----:B------:R-:W-:Y:S05]  /*96c0*/  BRA `(.L_x_125) ;  /* 0xffffff9800a87947 */ /* 0x000fea000383ffff */
.L_x_35:
[----:B------:R-:W-:-:S07]  /*96d0*/  MOV R0, UR5 ;  /* 0x0000000500007c02 */ /* 0x000fce0008000f00 */
.L_x_126:
[----:B-1----:R1:W2:Y:S02]  /*96e0*/  SYNCS.PHASECHK.TRANS64.TRYWAIT P0, [R0+URZ], R2 ;  /* 0x00000002000075a7 */ /* 0x0022a400080011ff */
[----:B--2---:R-:W-:Y:S05]  /*96f0*/  @!P0 NANOSLEEP.SYNCS 0x989680 ;  /* 0x009896800000895d */ /* 0x004fea0003900000 */
[----:B------:R-:W2:Y:S02]  /*9700*/  @!P0 SYNCS.PHASECHK.TRANS64 P0, [R0+URZ], R2 ;  /* 0x00000002000085a7 */ /* 0x000ea400080010ff */
[----:B--2---:R-:W-:Y:S05]  /*9710*/  @!P0 BRA `(.L_x_126) ;  /* 0xfffffffc00f08947 */ /* 0x004fea000383ffff */
[----:B------:R-:W-:Y:S05]  /*9720*/  BRA `(.L_x_127) ;  /* 0xffffff9800b87947 */ /* 0x000fea000383ffff */
.L_x_36:
[----:B------:R-:W-:-:S07]  /*9730*/  MOV R0, UR5 ;  /* 0x0000000500007c02 */ /* 0x000fce0008000f00 */
.L_x_128:
[----:B-1----:R1:W2:Y:S02]  /*9740*/  SYNCS.PHASECHK.TRANS64.TRYWAIT P0, [R0+URZ], R2 ;  /* 0x00000002000075a7 */ /* 0x0022a400080011ff */
[----:B--2---:R-:W-:Y:S05]  /*9750*/  @!P0 NANOSLEEP.SYNCS 0x989680 ;  /* 0x009896800000895d */ /* 0x004fea0003900000 */
[----:B------:R-:W2:Y:S02]  /*9760*/  @!P0 SYNCS.PHASECHK.TRANS64 P0, [R0+URZ], R2 ;  /* 0x00000002000085a7 */ /* 0x000ea400080010ff */
[----:B--2---:R-:W-:Y:S05]  /*9770*/  @!P0 BRA `(.L_x_128) ;  /* 0xfffffffc00f08947 */ /* 0x004fea000383ffff */
[----:B------:R-:W-:Y:S05]  /*9780*/  BRA `(.L_x_129) ;  /* 0xffffff9800c87947 */ /* 0x000fea000383ffff */
.L_x_37:
[----:B------:R-:W-:-:S07]  /*9790*/  MOV R0, UR5 ;  /* 0x0000000500007c02 */ /* 0x000fce0008000f00 */
.L_x_130:
[----:B-1----:R1:W2:Y:S02]  /*97a0*/  SYNCS.PHASECHK.TRANS64.TRYWAIT P0, [R0+URZ], R2 ;  /* 0x00000002000075a7 */ /* 0x0022a400080011ff */
[----:B--2---:R-:W-:Y:S05]  /*97b0*/  @!P0 NANOSLEEP.SYNCS 0x989680 ;  /* 0x009896800000895d */ /* 0x004fea0003900000 */
[----:B------:R-:W2:Y:S02]  /*97c0*/  @!P0 SYNCS.PHASECHK.TRANS64 P0, [R0+URZ], R2 ;  /* 0x00000002000085a7 */ /* 0x000ea400080010ff */
[----:B--2---:R-:W-:Y:S05]  /*97d0*/  @!P0 BRA `(.L_x_130) ;  /* 0xfffffffc00f08947 */ /* 0x004fea000383ffff */
[----:B------:R-:W-:Y:S05]  /*97e0*/  BRA `(.L_x_131) ;  /* 0xffffff9800d87947 */ /* 0x000fea000383ffff */
.L_x_38:
[----:B------:R-:W-:-:S07]  /*97f0*/  MOV R0, UR5 ;  /* 0x0000000500007c02 */ /* 0x000fce0008000f00 */
.L_x_132:
[----:B-1----:R1:W2:Y:S02]  /*9800*/  SYNCS.PHASECHK.TRANS64.TRYWAIT P0, [R0+URZ], R2 ;  /* 0x00000002000075a7 */ /* 0x0022a400080011ff */
[----:B--2---:R-:W-:Y:S05]  /*9810*/  @!P0 NANOSLEEP.SYNCS 0x989680 ;  /* 0x009896800000895d */ /* 0x004fea0003900000 */
[----:B------:R-:W2:Y:S02]  /*9820*/  @!P0 SYNCS.PHASECHK.TRANS64 P0, [R0+URZ], R2 ;  /* 0x00000002000085a7 */ /* 0x000ea400080010ff */
[----:B--2---:R-:W-:Y:S05]  /*9830*/  @!P0 BRA `(.L_x_132) ;  /* 0xfffffffc00f08947 */ /* 0x004fea000383ffff */
[----:B------:R-:W-:Y:S05]  /*9840*/  BRA `(.L_x_133) ;  /* 0xffffff9800e87947 */ /* 0x000fea000383ffff */
.L_x_39:
[----:B------:R-:W-:-:S07]  /*9850*/  MOV R0, UR5 ;  /* 0x0000000500007c02 */ /* 0x000fce0008000f00 */
.L_x_134:
[----:B-1----:R1:W2:Y:S02]  /*9860*/  SYNCS.PHASECHK.TRANS64.TRYWAIT P0, [R0+URZ], R2 ;  /* 0x00000002000075a7 */ /* 0x0022a400080011ff */
[----:B--2---:R-:W-:Y:S05]  /*9870*/  @!P0 NANOSLEEP.SYNCS 0x989680 ;  /* 0x009896800000895d */ /* 0x004fea0003900000 */
[----:B------:R-:W2:Y:S02]  /*9880*/  @!P0 SYNCS.PHASECHK.TRANS64 P0, [R0+URZ], R2 ;  /* 0x00000002000085a7 */ /* 0x000ea400080010ff */
[----:B--2---:R-:W-:Y:S05]  /*9890*/  @!P0 BRA `(.L_x_134) ;  /* 0xfffffffc00f08947 */ /* 0x004fea000383ffff */
[----:B------:R-:W-:Y:S05]  /*98a0*/  BRA `(.L_x_135) ;  /* 0xffffff9800f87947 */ /* 0x000fea000383ffff */
.L_x_40:
[----:B------:R-:W-:-:S07]  /*98b0*/  MOV R0, UR5 ;  /* 0x0000000500007c02 */ /* 0x000fce0008000f00 */
.L_x_136:
[----:B-1----:R1:W2:Y:S02]  /*98c0*/  SYNCS.PHASECHK.TRANS64.TRYWAIT P0, [R0+URZ], R2 ;  /* 0x00000002000075a7 */ /* 0x0022a400080011ff */
[----:B--2---:R-:W-:Y:S05]  /*98d0*/  @!P0 NANOSLEEP.SYNCS 0x989680 ;  /* 0x009896800000895d */ /* 0x004fea0003900000 */
[----:B------:R-:W2:Y:S02]  /*98e0*/  @!P0 SYNCS.PHASECHK.TRANS64 P0, [R0+URZ], R2 ;  /* 0x00000002000085a7 */ /* 0x000ea400080010ff */
[----:B--2---:R-:W-:Y:S05]  /*98f0*/  @!P0 BRA `(.L_x_136) ;  /* 0xfffffffc00f08947 */ /* 0x004fea000383ffff */
[----:B------:R-:W-:Y:S05]  /*9900*/  BRA `(.L_x_137) ;  /* 0xffffff9c00087947 */ /* 0x000fea000383ffff */
.L_x_41:
[----:B------:R-:W-:-:S07]  /*9910*/  MOV R0, UR5 ;  /* 0x0000000500007c02 */ /* 0x000fce0008000f00 */
.L_x_138:
[----:B-1----:R1:W2:Y:S02]  /*9920*/  SYNCS.PHASECHK.TRANS64.TRYWAIT P0, [R0+URZ], R2 ;  /* 0x00000002000075a7 */ /* 0x0022a400080011ff */
[----:B--2---:R-:W-:Y:S05]  /*9930*/  @!P0 NANOSLEEP.SYNCS 0x989680 ;  /* 0x009896800000895d */ /* 0x004fea0003900000 */
[----:B------:R-:W2:Y:S02]  /*9940*/  @!P0 SYNCS.PHASECHK.TRANS64 P0, [R0+URZ], R2 ;  /* 0x00000002000085a7 */ /* 0x000ea400080010ff */
[----:B--2---:R-:W-:Y:S05]  /*9950*/  @!P0 BRA `(.L_x_138) ;  /* 0xfffffffc00f08947 */ /* 0x004fea000383ffff */
[----:B------:R-:W-:Y:S05]  /*9960*/  BRA `(.L_x_139) ;  /* 0xffffff9c00187947 */ /* 0x000fea000383ffff */
.L_x_42:
[----:B------:R-:W-:-:S07]  /*9970*/  MOV R0, UR5 ;  /* 0x0000000500007c02 */ /* 0x000fce0008000f00 */
.L_x_140:
[----:B-1----:R1:W2:Y:S02]  /*9980*/  SYNCS.PHASECHK.TRANS64.TRYWAIT P0, [R0+URZ], R2 ;  /* 0x00000002000075a7 */ /* 0x0022a400080011ff */
[----:B--2---:R-:W-:Y:S05]  /*9990*/  @!P0 NANOSLEEP.SYNCS 0x989680 ;  /* 0x009896800000895d */ /* 0x004fea0003900000 */
[----:B------:R-:W2:Y:S02]  /*99a0*/  @!P0 SYNCS.PHASECHK.TRANS64 P0, [R0+URZ], R2 ;  /* 0x00000002000085a7 */ /* 0x000ea400080010ff */
[----:B--2---:R-:W-:Y:S05]  /*99b0*/  @!P0 BRA `(.L_x_140) ;  /* 0xfffffffc00f08947 */ /* 0x004fea000383ffff */
[----:B------:R-:W-:Y:S05]  /*99c0*/  BRA `(.L_x_141) ;  /* 0xffffff9c00287947 */ /* 0x000fea000383ffff */
.L_x_43:
[----:B------:R-:W-:-:S07]  /*99d0*/  MOV R0, UR5 ;  /* 0x0000000500007c02 */ /* 0x000fce0008000f00 */
.L_x_142:
[----:B-1----:R1:W2:Y:S02]  /*99e0*/  SYNCS.PHASECHK.TRANS64.TRYWAIT P0, [R0+URZ], R2 ;  /* 0x00000002000075a7 */ /* 0x0022a400080011ff */
[----:B--2---:R-:W-:Y:S05]  /*99f0*/  @!P0 NANOSLEEP.SYNCS 0x989680 ;  /* 0x009896800000895d */ /* 0x004fea0003900000 */
[----:B------:R-:W2:Y:S02]  /*9a00*/  @!P0 SYNCS.PHASECHK.TRANS64 P0, [R0+URZ], R2 ;  /* 0x00000002000085a7 */ /* 0x000ea400080010ff */
[----:B--2---:R-:W-:Y:S05]  /*9a10*/  @!P0 BRA `(.L_x_142) ;  /* 0xfffffffc00f08947 */ /* 0x004fea000383ffff */
[----:B------:R-:W-:Y:S05]  /*9a20*/  BRA `(.L_x_143) ;  /* 0xffffff9c00387947 */ /* 0x000fea000383ffff */
.L_x_44:
[----:B------:R-:W-:-:S07]  /*9a30*/  MOV R0, UR5 ;  /* 0x0000000500007c02 */ /* 0x000fce0008000f00 */
.L_x_144:
[----:B-1----:R1:W2:Y:S02]  /*9a40*/  SYNCS.PHASECHK.TRANS64.TRYWAIT P0, [R0+URZ], R2 ;  /* 0x00000002000075a7 */ /* 0x0022a400080011ff */
[----:B--2---:R-:W-:Y:S05]  /*9a50*/  @!P0 NANOSLEEP.SYNCS 0x989680 ;  /* 0x009896800000895d */ /* 0x004fea0003900000 */
[----:B------:R-:W2:Y:S02]  /*9a60*/  @!P0 SYNCS.PHASECHK.TRANS64 P0, [R0+URZ], R2 ;  /* 0x00000002000085a7 */ /* 0x000ea400080010ff */
[----:B--2---:R-:W-:Y:S05]  /*9a70*/  @!P0 BRA `(.L_x_144) ;  /* 0xfffffffc00f08947 */ /* 0x004fea000383ffff */
[----:B------:R-:W-:Y:S05]  /*9a80*/  BRA `(.L_x_145) ;  /* 0xffffff9c00487947 */ /* 0x000fea000383ffff */
.L_x_45:
[----:B------:R-:W-:-:S07]  /*9a90*/  MOV R0, UR5 ;  /* 0x0000000500007c02 */ /* 0x000fce0008000f00 */
.L_x_146:
[----:B-1----:R1:W2:Y:S02]  /*9aa0*/  SYNCS.PHASECHK.TRANS64.TRYWAIT P0, [R0+URZ], R2 ;  /* 0x00000002000075a7 */ /* 0x0022a400080011ff */
[----:B--2---:R-:W-:Y:S05]  /*9ab0*/  @!P0 NANOSLEEP.SYNCS 0x989680 ;  /* 0x009896800000895d */ /* 0x004fea0003900000 */
[----:B------:R-:W2:Y:S02]  /*9ac0*/  @!P0 SYNCS.PHASECHK.TRANS64 P0, [R0+URZ], R2 ;  /* 0x00000002000085a7 */ /* 0x000ea400080010ff */
[----:B--2---:R-:W-:Y:S05]  /*9ad0*/  @!P0 BRA `(.L_x_146) ;  /* 0xfffffffc00f08947 */ /* 0x004fea000383ffff */
[----:B------:R-:W-:Y:S05]  /*9ae0*/  BRA `(.L_x_147) ;  /* 0xffffff9c00587947 */ /* 0x000fea000383ffff */
.L_x_46:
[----:B------:R-:W-:-:S07]  /*9af0*/  MOV R0, UR5 ;  /* 0x0000000500007c02 */ /* 0x000fce0008000f00 */
.L_x_148:
[----:B-1----:R1:W2:Y:S02]  /*9b00*/  SYNCS.PHASECHK.TRANS64.TRYWAIT P0, [R0+URZ], R2 ;  /* 0x00000002000075a7 */ /* 0x0022a400080011ff */
[----:B--2---:R-:W-:Y:S05]  /*9b10*/  @!P0 NANOSLEEP.SYNCS 0x989680 ;  /* 0x009896800000895d */ /* 0x004fea0003900000 */
[----:B------:R-:W2:Y:S02]  /*9b20*/  @!P0 SYNCS.PHASECHK.TRANS64 P0, [R0+URZ], R2 ;  /* 0x00000002000085a7 */ /* 0x000ea400080010ff */
[----:B--2---:R-:W-:Y:S05]  /*9b30*/  @!P0 BRA `(.L_x_148) ;  /* 0xfffffffc00f08947 */ /* 0x004fea000383ffff */
[----:B------:R-:W-:Y:S05]  /*9b40*/  BRA `(.L_x_149) ;  /* 0xffffff9c00687947 */ /* 0x000fea000383ffff */
.L_x_47:
[----:B------:R-:W-:-:S07]  /*9b50*/  MOV R0, UR5 ;  /* 0x0000000500007c02 */ /* 0x000fce0008000f00 */
.L_x_150:
[----:B-1----:R1:W2:Y:S02]  /*9b60*/  SYNCS.PHASECHK.TRANS64.TRYWAIT P0, [R0+URZ], R2 ;  /* 0x00000002000075a7 */ /* 0x0022a400080011ff */
[----:B--2---:R-:W-:Y:S05]  /*9b70*/  @!P0 NANOSLEEP.SYNCS 0x989680 ;  /* 0x009896800000895d */ /* 0x004fea0003900000 */
[----:B------:R-:W2:Y:S02]  /*9b80*/  @!P0 SYNCS.PHASECHK.TRANS64 P0, [R0+URZ], R2 ;  /* 0x00000002000085a7 */ /* 0x000ea400080010ff */
[----:B--2---:R-:W-:Y:S05]  /*9b90*/  @!P0 BRA `(.L_x_150) ;  /* 0xfffffffc00f08947 */ /* 0x004fea000383ffff */
[----:B------:R-:W-:Y:S05]  /*9ba0*/  BRA `(.L_x_151) ;  /* 0xffffff9c00787947 */ /* 0x000fea000383ffff */
.L_x_48:
[----:B------:R-:W-:-:S07]  /*9bb0*/  MOV R0, UR5 ;  /* 0x0000000500007c02 */ /* 0x000fce0008000f00 */
.L_x_152:
[----:B-1----:R1:W2:Y:S02]  /*9bc0*/  SYNCS.PHASECHK.TRANS64.TRYWAIT P0, [R0+URZ], R2 ;  /* 0x00000002000075a7 */ /* 0x0022a400080011ff */
[----:B--2---:R-:W-:Y:S05]  /*9bd0*/  @!P0 NANOSLEEP.SYNCS 0x989680 ;  /* 0x009896800000895d */ /* 0x004fea0003900000 */
[----:B------:R-:W2:Y:S02]  /*9be0*/  @!P0 SYNCS.PHASECHK.TRANS64 P0, [R0+URZ], R2 ;  /* 0x00000002000085a7 */ /* 0x000ea400080010ff */
[----:B--2---:R-:W-:Y:S05]  /*9bf0*/  @!P0 BRA `(.L_x_152) ;  /* 0xfffffffc00f08947 */ /* 0x004fea000383ffff */
[----:B------:R-:W-:Y:S05]  /*9c00*/  BRA `(.L_x_153) ;  /* 0xffffff9c00887947 */ /* 0x000fea000383ffff */
.L_x_49:
[----:B------:R-:W-:-:S07]  /*9c10*/  MOV R0, UR5 ;  /* 0x0000000500007c02 */ /* 0x000fce0008000f00 */
.L_x_154:
[----:B-1----:R1:W2:Y:S02]  /*9c20*/  SYNCS.PHASECHK.TRANS64.TRYWAIT P0, [R0+URZ], R2 ;  /* 0x00000002000075a7 */ /* 0x0022a400080011ff */
[----:B--2---:R-:W-:Y:S05]  /*9c30*/  @!P0 NANOSLEEP.SYNCS 0x989680 ;  /* 0x009896800000895d */ /* 0x004fea0003900000 */
[----:B------:R-:W2:Y:S02]  /*9c40*/  @!P0 SYNCS.PHASECHK.TRANS64 P0, [R0+URZ], R2 ;  /* 0x00000002000085a7 */ /* 0x000ea400080010ff */
[----:B--2---:R-:W-:Y:S05]  /*9c50*/  @!P0 BRA `(.L_x_154) ;  /* 0xfffffffc00f08947 */ /* 0x004fea000383ffff */
[----:B------:R-:W-:Y:S05]  /*9c60*/  BRA `(.L_x_155) ;  /* 0xffffff9c00987947 */ /* 0x000fea000383ffff */
.L_x_50:
[----:B------:R-:W-:-:S07]  /*9c70*/  MOV R0, UR5 ;  /* 0x0000000500007c02 */ /* 0x000fce0008000f00 */
.L_x_156:
[----:B-1----:R1:W2:Y:S02]  /*9c80*/  SYNCS.PHASECHK.TRANS64.TRYWAIT P0, [R0+URZ], R2 ;  /* 0x00000002000075a7 */ /* 0x0022a400080011ff */
[----:B--2---:R-:W-:Y:S05]  /*9c90*/  @!P0 NANOSLEEP.SYNCS 0x989680 ;  /* 0x009896800000895d */ /* 0x004fea0003900000 */
[----:B------:R-:W2:Y:S02]  /*9ca0*/  @!P0 SYNCS.PHASECHK.TRANS64 P0, [R0+URZ], R2 ;  /* 0x00000002000085a7 */ /* 0x000ea400080010ff */
[----:B--2---:R-:W-:Y:S05]  /*9cb0*/  @!P0 BRA `(.L_x_156) ;  /* 0xfffffffc00f08947 */ /* 0x004fea000383ffff */
[----:B------:R-:W-:Y:S05]  /*9cc0*/  BRA `(.L_x_157) ;  /* 0xffffff9c00a87947 */ /* 0x000fea000383ffff */
.L_x_51:
[----:B------:R-:W-:-:S07]  /*9cd0*/  MOV R0, UR5 ;  /* 0x0000000500007c02 */ /* 0x000fce0008000f00 */
.L_x_158:
[----:B-1----:R1:W2:Y:S02]  /*9ce0*/  SYNCS.PHASECHK.TRANS64.TRYWAIT P0, [R0+URZ], R2 ;  /* 0x00000002000075a7 */ /* 0x0022a400080011ff */
[----:B--2---:R-:W-:Y:S05]  /*9cf0*/  @!P0 NANOSLEEP.SYNCS 0x989680 ;  /* 0x009896800000895d */ /* 0x004fea0003900000 */
[----:B------:R-:W2:Y:S02]  /*9d00*/  @!P0 SYNCS.PHASECHK.TRANS64 P0, [R0+URZ], R2 ;  /* 0x00000002000085a7 */ /* 0x000ea400080010ff */
[----:B--2---:R-:W-:Y:S05]  /*9d10*/  @!P0 BRA `(.L_x_158) ;  /* 0xfffffffc00f08947 */ /* 0x004fea000383ffff */
[----:B------:R-:W-:Y:S05]  /*9d20*/  BRA `(.L_x_159) ;  /* 0xffffff9c00b87947 */ /* 0x000fea000383ffff */
.L_x_52:
[----:B------:R-:W-:-:S07]  /*9d30*/  MOV R0, UR5 ;  /* 0x0000000500007c02 */ /* 0x000fce0008000f00 */
.L_x_160:
[----:B-1----:R1:W2:Y:S02]  /*9d40*/  SYNCS.PHASECHK.TRANS64.TRYWAIT P0, [R0+URZ], R2 ;  /* 0x00000002000075a7 */ /* 0x0022a400080011ff */
[----:B--2---:R-:W-:Y:S05]  /*9d50*/  @!P0 NANOSLEEP.SYNCS 0x989680 ;  /* 0x009896800000895d */ /* 0x004fea0003900000 */
[----:B------:R-:W2:Y:S02]  /*9d60*/  @!P0 SYNCS.PHASECHK.TRANS64 P0, [R0+URZ], R2 ;  /* 0x00000002000085a7 */ /* 0x000ea400080010ff */
[----:B--2---:R-:W-:Y:S05]  /*9d70*/  @!P0 BRA `(.L_x_160) ;  /* 0xfffffffc00f08947 */ /* 0x004fea000383ffff */
[----:B------:R-:W-:Y:S05]  /*9d80*/  BRA `(.L_x_161) ;  /* 0xffffff9c00c87947 */ /* 0x000fea000383ffff */
.L_x_53:
[----:B------:R-:W-:-:S07]  /*9d90*/  MOV R0, UR5 ;  /* 0x0000000500007c02 */ /* 0x000fce0008000f00 */
.L_x_162:
[----:B-1----:R1:W2:Y:S02]  /*9da0*/  SYNCS.PHASECHK.TRANS64.TRYWAIT P0, [R0+URZ], R2 ;  /* 0x00000002000075a7 */ /* 0x0022a400080011ff */
[----:B--2---:R-:W-:Y:S05]  /*9db0*/  @!P0 NANOSLEEP.SYNCS 0x989680 ;  /* 0x009896800000895d */ /* 0x004fea0003900000 */
[----:B------:R-:W2:Y:S02]  /*9dc0*/  @!P0 SYNCS.PHASECHK.TRANS64 P0, [R0+URZ], R2 ;  /* 0x00000002000085a7 */ /* 0x000ea400080010ff */
[----:B--2---:R-:W-:Y:S05]  /*9dd0*/  @!P0 BRA `(.L_x_162) ;  /* 0xfffffffc00f08947 */ /* 0x004fea000383ffff */
[----:B------:R-:W-:Y:S05]  /*9de0*/  BRA `(.L_x_163) ;  /* 0xffffff9c00d87947 */ /* 0x000fea000383ffff */
.L_x_54:
[----:B------:R-:W-:-:S07]  /*9df0*/  MOV R0, UR5 ;  /* 0x0000000500007c02 */ /* 0x000fce0008000f00 */
.L_x_164:
[----:B-1----:R1:W2:Y:S02]  /*9e00*/  SYNCS.PHASECHK.TRANS64.TRYWAIT P0, [R0+URZ], R2 ;  /* 0x00000002000075a7 */ /* 0x0022a400080011ff */
[----:B--2---:R-:W-:Y:S05]  /*9e10*/  @!P0 NANOSLEEP.SYNCS 0x989680 ;  /* 0x009896800000895d */ /* 0x004fea0003900000 */
[----:B------:R-:W2:Y:S02]  /*9e20*/  @!P0 SYNCS.PHASECHK.TRANS64 P0, [R0+URZ], R2 ;  /* 0x00000002000085a7 */ /* 0x000ea400080010ff */
[----:B--2---:R-:W-:Y:S05]  /*9e30*/  @!P0 BRA `(.L_x_164) ;  /* 0xfffffffc00f08947 */ /* 0x004fea000383ffff */
[----:B------:R-:W-:Y:S05]  /*9e40*/  BRA `(.L_x_165) ;  /* 0xffffff9c00e87947 */ /* 0x000fea000383ffff */
.L_x_55:
[----:B------:R-:W-:-:S07]  /*9e50*/  MOV R0, UR5 ;  /* 0x0000000500007c02 */ /* 0x000fce0008000f00 */
.L_x_166:
[----:B-1----:R1:W2:Y:S02]  /*9e60*/  SYNCS.PHASECHK.TRANS64.TRYWAIT P0, [R0+URZ], R2 ;  /* 0x00000002000075a7 */ /* 0x0022a400080011ff */
[----:B--2---:R-:W-:Y:S05]  /*9e70*/  @!P0 NANOSLEEP.SYNCS 0x989680 ;  /* 0x009896800000895d */ /* 0x004fea0003900000 */
[----:B------:R-:W2:Y:S02]  /*9e80*/  @!P0 SYNCS.PHASECHK.TRANS64 P0, [R0+URZ], R2 ;  /* 0x00000002000085a7 */ /* 0x000ea400080010ff */
[----:B--2---:R-:W-:Y:S05]  /*9e90*/  @!P0 BRA `(.L_x_166) ;  /* 0xfffffffc00f08947 */ /* 0x004fea000383ffff */
[----:B------:R-:W-:Y:S05]  /*9ea0*/  BRA `(.L_x_167) ;  /* 0xffffff9c00f87947 */ /* 0x000fea000383ffff */
.L_x_56:
[----:B------:R-:W-:-:S07]  /*9eb0*/  MOV R0, UR5 ;  /* 0x0000000500007c02 */ /* 0x000fce0008000f00 */
.L_x_168:
[----:B-1----:R1:W2:Y:S02]  /*9ec0*/  SYNCS.PHASECHK.TRANS64.TRYWAIT P0, [R0+URZ], R2 ;  /* 0x00000002000075a7 */ /* 0x0022a400080011ff */
[----:B--2---:R-:W-:Y:S05]  /*9ed0*/  @!P0 NANOSLEEP.SYNCS 0x989680 ;  /* 0x009896800000895d */ /* 0x004fea0003900000 */
[----:B------:R-:W2:Y:S02]  /*9ee0*/  @!P0 SYNCS.PHASECHK.TRANS64 P0, [R0+URZ], R2 ;  /* 0x00000002000085a7 */ /* 0x000ea400080010ff */
[----:B--2---:R-:W-:Y:S05]  /*9ef0*/  @!P0 BRA `(.L_x_168) ;  /* 0xfffffffc00f08947 */ /* 0x004fea000383ffff */
[----:B------:R-:W-:Y:S05]  /*9f00*/  BRA `(.L_x_169) ;  /* 0xffffffa000087947 */ /* 0x000fea000383ffff */
.L_x_57:
[----:B------:R-:W-:-:S07]  /*9f10*/  MOV R0, UR5 ;  /* 0x0000000500007c02 */ /* 0x000fce0008000f00 */
.L_x_170:
[----:B-1----:R1:W2:Y:S02]  /*9f20*/  SYNCS.PHASECHK.TRANS64.TRYWAIT P0, [R0+URZ], R2 ;  /* 0x00000002000075a7 */ /* 0x0022a400080011ff */
[----:B--2---:R-:W-:Y:S05]  /*9f30*/  @!P0 NANOSLEEP.SYNCS 0x989680 ;  /* 0x009896800000895d */ /* 0x004fea0003900000 */
[----:B------:R-:W2:Y:S02]  /*9f40*/  @!P0 SYNCS.PHASECHK.TRANS64 P0, [R0+URZ], R2 ;  /* 0x00000002000085a7 */ /* 0x000ea400080010ff */
[----:B--2---:R-:W-:Y:S05]  /*9f50*/  @!P0 BRA `(.L_x_170) ;  /* 0xfffffffc00f08947 */ /* 0x004fea000383ffff */
[----:B------:R-:W-:Y:S05]  /*9f60*/  BRA `(.L_x_171) ;  /* 0xffffffa000187947 */ /* 0x000fea000383ffff */
.L_x_58:
[----:B------:R-:W-:-:S07]  /*9f70*/  MOV R0, UR5 ;  /* 0x0000000500007c02 */ /* 0x000fce0008000f00 */
.L_x_172:
[----:B-1----:R1:W2:Y:S02]  /*9f80*/  SYNCS.PHASECHK.TRANS64.TRYWAIT P0, [R0+URZ], R2 ;  /* 0x00000002000075a7 */ /* 0x0022a400080011ff */
[----:B--2---:R-:W-:Y:S05]  /*9f90*/  @!P0 NANOSLEEP.SYNCS 0x989680 ;  /* 0x009896800000895d */ /* 0x004fea0003900000 */
[----:B------:R-:W2:Y:S02]  /*9fa0*/  @!P0 SYNCS.PHASECHK.TRANS64 P0, [R0+URZ], R2 ;  /* 0x00000002000085a7 */ /* 0x000ea400080010ff */
[----:B--2---:R-:W-:Y:S05]  /*9fb0*/  @!P0 BRA `(.L_x_172) ;  /* 0xfffffffc00f08947 */ /* 0x004fea000383ffff */
[----:B------:R-:W-:Y:S05]  /*9fc0*/  BRA `(.L_x_173) ;  /* 0xffffffa000287947 */ /* 0x000fea000383ffff */
.L_x_59:
[----:B------:R-:W-:-:S07]  /*9fd0*/  MOV R0, UR5 ;  /* 0x0000000500007c02 */ /* 0x000fce0008000f00 */
.L_x_174:
[----:B-1----:R1:W2:Y:S02]  /*9fe0*/  SYNCS.PHASECHK.TRANS64.TRYWAIT P0, [R0+URZ], R2 ;  /* 0x00000002000075a7 */ /* 0x0022a400080011ff */
[----:B--2---:R-:W-:Y:S05]  /*9ff0*/  @!P0 NANOSLEEP.SYNCS 0x989680 ;  /* 0x009896800000895d */ /* 0x004fea0003900000 */
[----:B------:R-:W2:Y:S02]  /*a000*/  @!P0 SYNCS.PHASECHK.TRANS64 P0, [R0+URZ], R2 ;  /* 0x00000002000085a7 */ /* 0x000ea400080010ff */
[----:B--2---:R-:W-:Y:S05]  /*a010*/  @!P0 BRA `(.L_x_174) ;  /* 0xfffffffc00f08947 */ /* 0x004fea000383ffff */
[----:B------:R-:W-:Y:S05]  /*a020*/  BRA `(.L_x_175) ;  /* 0xffffffa000387947 */ /* 0x000fea000383ffff */
.L_x_60:
[----:B------:R-:W-:-:S07]  /*a030*/  MOV R0, UR5 ;  /* 0x0000000500007c02 */ /* 0x000fce0008000f00 */
.L_x_176:
[----:B-1----:R1:W2:Y:S02]  /*a040*/  SYNCS.PHASECHK.TRANS64.TRYWAIT P0, [R0+URZ], R2 ;  /* 0x00000002000075a7 */ /* 0x0022a400080011ff */
[----:B--2---:R-:W-:Y:S05]  /*a050*/  @!P0 NANOSLEEP.SYNCS 0x989680 ;  /* 0x009896800000895d */ /* 0x004fea0003900000 */
[----:B------:R-:W2:Y:S02]  /*a060*/  @!P0 SYNCS.PHASECHK.TRANS64 P0, [R0+URZ], R2 ;  /* 0x00000002000085a7 */ /* 0x000ea400080010ff */
[----:B--2---:R-:W-:Y:S05]  /*a070*/  @!P0 BRA `(.L_x_176) ;  /* 0xfffffffc00f08947 */ /* 0x004fea000383ffff */
[----:B------:R-:W-:Y:S05]  /*a080*/  BRA `(.L_x_177) ;  /* 0xffffffa000487947 */ /* 0x000fea000383ffff */
.L_x_61:
[----:B------:R-:W-:-:S07]  /*a090*/  MOV R0, UR5 ;  /* 0x0000000500007c02 */ /* 0x000fce0008000f00 */
.L_x_178:
[----:B-1----:R1:W2:Y:S02]  /*a0a0*/  SYNCS.PHASECHK.TRANS64.TRYWAIT P0, [R0+URZ], R2 ;  /* 0x00000002000075a7 */ /* 0x0022a400080011ff */
[----:B--2---:R-:W-:Y:S05]  /*a0b0*/  @!P0 NANOSLEEP.SYNCS 0x989680 ;  /* 0x009896800000895d */ /* 0x004fea0003900000 */
[----:B------:R-:W2:Y:S02]  /*a0c0*/  @!P0 SYNCS.PHASECHK.TRANS64 P0, [R0+URZ], R2 ;  /* 0x00000002000085a7 */ /* 0x000ea400080010ff */
[----:B--2---:R-:W-:Y:S05]  /*a0d0*/  @!P0 BRA `(.L_x_178) ;  /* 0xfffffffc00f08947 */ /* 0x004fea000383ffff */
[----:B------:R-:W-:Y:S05]  /*a0e0*/  BRA `(.L_x_179) ;  /* 0xffffffa000587947 */ /* 0x000fea000383ffff */
.L_x_62:
[----:B------:R-:W-:-:S07]  /*a0f0*/  MOV R0, UR5 ;  /* 0x0000000500007c02 */ /* 0x000fce0008000f00 */
.L_x_180:
[----:B-1----:R1:W2:Y:S02]  /*a100*/  SYNCS.PHASECHK.TRANS64.TRYWAIT P0, [R0+URZ], R2 ;  /* 0x00000002000075a7 */ /* 0x0022a400080011ff */
[----:B--2---:R-:W-:Y:S05]  /*a110*/  @!P0 NANOSLEEP.SYNCS 0x989680 ;  /* 0x009896800000895d */ /* 0x004fea0003900000 */
[----:B------:R-:W2:Y:S02]  /*a120*/  @!P0 SYNCS.PHASECHK.TRANS64 P0, [R0+URZ], R2 ;  /* 0x00000002000085a7 */ /* 0x000ea400080010ff */
[----:B--2---:R-:W-:Y:S05]  /*a130*/  @!P0 BRA `(.L_x_180) ;  /* 0xfffffffc00f08947 */ /* 0x004fea000383ffff */
[----:B------:R-:W-:Y:S05]  /*a140*/  BRA `(.L_x_181) ;  /* 0xffffffa000687947 */ /* 0x000fea000383ffff */
.L_x_63:
[----:B------:R-:W-:-:S07]  /*a150*/  MOV R0, UR5 ;  /* 0x0000000500007c02 */ /* 0x000fce0008000f00 */
.L_x_182:
[----:B-1----:R1:W2:Y:S02]  /*a160*/  SYNCS.PHASECHK.TRANS64.TRYWAIT P0, [R0+URZ], R2 ;  /* 0x00000002000075a7 */ /* 0x0022a400080011ff */
[----:B--2---:R-:W-:Y:S05]  /*a170*/  @!P0 NANOSLEEP.SYNCS 0x989680 ;  /* 0x009896800000895d */ /* 0x004fea0003900000 */
[----:B------:R-:W2:Y:S02]  /*a180*/  @!P0 SYNCS.PHASECHK.TRANS64 P0, [R0+URZ], R2 ;  /* 0x00000002000085a7 */ /* 0x000ea400080010ff */
[----:B--2---:R-:W-:Y:S05]  /*a190*/  @!P0 BRA `(.L_x_182) ;  /* 0xfffffffc00f08947 */ /* 0x004fea000383ffff */
[----:B------:R-:W-:Y:S05]  /*a1a0*/  BRA `(.L_x_183) ;  /* 0xffffffa000787947 */ /* 0x000fea000383ffff */
.L_x_64:
[----:B------:R-:W-:-:S07]  /*a1b0*/  MOV R0, UR5 ;  /* 0x0000000500007c02 */ /* 0x000fce0008000f00 */
.L_x_184:
[----:B-1----:R1:W2:Y:S02]  /*a1c0*/  SYNCS.PHASECHK.TRANS64.TRYWAIT P0, [R0+URZ], R2 ;  /* 0x00000002000075a7 */ /* 0x0022a400080011ff */
[----:B--2---:R-:W-:Y:S05]  /*a1d0*/  @!P0 NANOSLEEP.SYNCS 0x989680 ;  /* 0x009896800000895d */ /* 0x004fea0003900000 */
[----:B------:R-:W2:Y:S02]  /*a1e0*/  @!P0 SYNCS.PHASECHK.TRANS64 P0, [R0+URZ], R2 ;  /* 0x00000002000085a7 */ /* 0x000ea400080010ff */
[----:B--2---:R-:W-:Y:S05]  /*a1f0*/  @!P0 BRA `(.L_x_184) ;  /* 0xfffffffc00f08947 */ /* 0x004fea000383ffff */
[----:B------:R-:W-:Y:S05]  /*a200*/  BRA `(.L_x_185) ;  /* 0xffffffa000887947 */ /* 0x000fea000383ffff */
.L_x_65:
[----:B------:R-:W-:-:S07]  /*a210*/  MOV R0, UR5 ;  /* 0x0000000500007c02 */ /* 0x000fce0008000f00 */
.L_x_186:
[----:B-1----:R1:W2:Y:S02]  /*a220*/  SYNCS.PHASECHK.TRANS64.TRYWAIT P0, [R0+URZ], R2 ;  /* 0x00000002000075a7 */ /* 0x0022a400080011ff */
[----:B--2---:R-:W-:Y:S05]  /*a230*/  @!P0 NANOSLEEP.SYNCS 0x989680 ;  /* 0x009896800000895d */ /* 0x004fea0003900000 */
[----:B------:R-:W2:Y:S02]  /*a240*/  @!P0 SYNCS.PHASECHK.TRANS64 P0, [R0+URZ], R2 ;  /* 0x00000002000085a7 */ /* 0x000ea400080010ff */
[----:B--2---:R-:W-:Y:S05]  /*a250*/  @!P0 BRA `(.L_x_186) ;  /* 0xfffffffc00f08947 */ /* 0x004fea000383ffff */
[----:B------:R-:W-:Y:S05]  /*a260*/  BRA `(.L_x_187) ;  /* 0xffffffa000987947 */ /* 0x000fea000383ffff */
.L_x_66:
[----:B------:R-:W-:-:S07]  /*a270*/  MOV R0, UR5 ;  /* 0x0000000500007c02 */ /* 0x000fce0008000f00 */
.L_x_188:
[----:B-1----:R1:W2:Y:S02]  /*a280*/  SYNCS.PHASECHK.TRANS64.TRYWAIT P0, [R0+URZ], R2 ;  /* 0x00000002000075a7 */ /* 0x0022a400080011ff */
[----:B--2---:R-:W-:Y:S05]  /*a290*/  @!P0 NANOSLEEP.SYNCS 0x989680 ;  /* 0x009896800000895d */ /* 0x004fea0003900000 */
[----:B------:R-:W2:Y:S02]  /*a2a0*/  @!P0 SYNCS.PHASECHK.TRANS64 P0, [R0+URZ], R2 ;  /* 0x00000002000085a7 */ /* 0x000ea400080010ff */
[----:B--2---:R-:W-:Y:S05]  /*a2b0*/  @!P0 BRA `(.L_x_188) ;  /* 0xfffffffc00f08947 */ /* 0x004fea000383ffff */
[----:B------:R-:W-:Y:S05]  /*a2c0*/  BRA `(.L_x_189) ;  /* 0xffffffa000a87947 */ /* 0x000fea000383ffff */
.L_x_69:
[----:B------:R-:W-:-:S07]  /*a2d0*/  MOV R4, UR4 ;  /* 0x0000000400047c02 */ /* 0x000fce0008000f00 */
.L_x_190:
[----:B--2---:R2:W3:Y:S02]  /*a2e0*/  SYNCS.PHASECHK.TRANS64.TRYWAIT P1, [R4+URZ+0x248], R6 ;  /* 0x00024806040075a7 */ /* 0x0044e400080211ff */
[----:B---3--:R-:W-:Y:S05]  /*a2f0*/  @!P1 NANOSLEEP.SYNCS 0x989680 ;  /* 0x009896800000995d */ /* 0x008fea0003900000 */
[----:B------:R-:W3:Y:S02]  /*a300*/  @!P1 SYNCS.PHASECHK.TRANS64 P1, [R4+URZ+0x248], R6 ;  /* 0x00024806040095a7 */ /* 0x000ee400080210ff */
[----:B---3--:R-:W-:Y:S05]  /*a310*/  @!P1 BRA `(.L_x_190) ;  /* 0xfffffffc00f09947 */ /* 0x008fea000383ffff */
[----:B------:R-:W-:Y:S05]  /*a320*/  BRA `(.L_x_191) ;  /* 0xffffffa400187947 */ /* 0x000fea000383ffff */
.L_x_70:
[----:B--2---:R-:W-:-:S07]  /*a330*/  MOV R4, UR4 ;  /* 0x0000000400047c02 */ /* 0x004fce0008000f00 */
.L_x_192:
[----:B--2---:R2:W3:Y:S02]  /*a340*/  SYNCS.PHASECHK.TRANS64.TRYWAIT P1, [R4+URZ+0x240], R5 ;  /* 0x00024005040075a7 */ /* 0x0044e400080211ff */
[----:B---3--:R-:W-:Y:S05]  /*a350*/  @!P1 NANOSLEEP.SYNCS 0x989680 ;  /* 0x009896800000995d */ /* 0x008fea0003900000 */
[----:B------:R-:W3:Y:S02]  /*a360*/  @!P1 SYNCS.PHASECHK.TRANS64 P1, [R4+URZ+0x240], R5 ;  /* 0x00024005040095a7 */ /* 0x000ee400080210ff */
[----:B---3--:R-:W-:Y:S05]  /*a370*/  @!P1 BRA `(.L_x_192) ;  /* 0xfffffffc00f09947 */ /* 0x008fea000383ffff */
[----:B------:R-:W-:Y:S05]  /*a380*/  BRA `(.L_x_193) ;  /* 0xffffffa400207947 */ /* 0x000fea000383ffff */
.L_x_78:
[----:B------:R-:W-:-:S07]  /*a390*/  MOV R0, UR15 ;  /* 0x0000000f00007c02 */ /* 0x000fce0008000f00 */
.L_x_194:
[----:B-1----:R1:W2:Y:S02]  /*a3a0*/  SYNCS.PHASECHK.TRANS64.TRYWAIT P0, [R0+URZ+0x240], R4 ;  /* 0x00024004000075a7 */ /* 0x0022a400080011ff */
[----:B--2---:R-:W-:Y:S05]  /*a3b0*/  @!P0 NANOSLEEP.SYNCS 0x989680 ;  /* 0x009896800000895d */ /* 0x004fea0003900000 */
[----:B------:R-:W2:Y:S02]  /*a3c0*/  @!P0 SYNCS.PHASECHK.TRANS64 P0, [R0+URZ+0x240], R4 ;  /* 0x00024004000085a7 */ /* 0x000ea400080010ff */
[----:B--2---:R-:W-:Y:S05]  /*a3d0*/  @!P0 BRA `(.L_x_194) ;  /* 0xfffffffc00f08947 */ /* 0x004fea000383ffff */
[----:B------:R-:W-:Y:S05]  /*a3e0*/  BRA `(.L_x_195) ;  /* 0xffffffa800887947 */ /* 0x000fea000383ffff */
.L_x_79:
[----:B------:R-:W-:-:S07]  /*a3f0*/  MOV R4, UR19 ;  /* 0x0000001300047c02 */ /* 0x000fce0008000f00 */
.L_x_196:
[----:B-1----:R1:W2:Y:S02]  /*a400*/  SYNCS.PHASECHK.TRANS64.TRYWAIT P0, [R4+URZ+0x260], R0 ;  /* 0x00026000040075a7 */ /* 0x0022a400080011ff */
[----:B--2---:R-:W-:Y:S05]  /*a410*/  @!P0 NANOSLEEP.SYNCS 0x989680 ;  /* 0x009896800000895d */ /* 0x004fea0003900000 */
[----:B------:R-:W2:Y:S02]  /*a420*/  @!P0 SYNCS.PHASECHK.TRANS64 P0, [R4+URZ+0x260], R0 ;  /* 0x00026000040085a7 */ /* 0x000ea400080010ff */
[----:B--2---:R-:W-:Y:S05]  /*a430*/  @!P0 BRA `(.L_x_196) ;  /* 0xfffffffc00f08947 */ /* 0x004fea000383ffff */
[----:B------:R-:W-:Y:S05]  /*a440*/  BRA `(.L_x_197) ;  /* 0xffffffa800a47947 */ /* 0x000fea000383ffff */
.L_x_82:
[----:B-1----:R-:W-:Y:S07]  /*a450*/  MOV R0, UR11 ;  /* 0x0000000b00007c02 */ /* 0x002fee0008000f00 */
.L_x_198:
[----:B-1----:R1:W2:Y:S02]  /*a460*/  SYNCS.PHASECHK.TRANS64.TRYWAIT P0, [R0+URZ], R5 ;  /* 0x00000005000075a7 */ /* 0x0022a400080011ff */
[----:B--2---:R-:W-:Y:S05]  /*a470*/  @!P0 NANOSLEEP.SYNCS 0x989680 ;  /* 0x009896800000895d */ /* 0x004fea0003900000 */
[----:B------:R-:W2:Y:S02]  /*a480*/  @!P0 SYNCS.PHASECHK.TRANS64 P0, [R0+URZ], R5 ;  /* 0x00000005000085a7 */ /* 0x000ea400080010ff */
[----:B--2---:R-:W-:Y:S05]  /*a490*/  @!P0 BRA `(.L_x_198) ;  /* 0xfffffffc00f08947 */ /* 0x004fea000383ffff */
[----:B------:R-:W-:Y:S05]  /*a4a0*/  BRA `(.L_x_81) ;  /* 0xffffffa800d47947 */ /* 0x000fea000383ffff */
.L_x_85:
[----:B------:R-:W-:-:S07]  /*a4b0*/  MOV R0, UR4 ;  /* 0x0000000400007c02 */ /* 0x000fce0008000f00 */
.L_x_199:
[----:B-1----:R1:W3:Y:S02]  /*a4c0*/  SYNCS.PHASECHK.TRANS64.TRYWAIT P0, [R0+URZ], R2 ;  /* 0x00000002000075a7 */ /* 0x0022e400080011ff */
[----:B---3--:R-:W-:Y:S05]  /*a4d0*/  @!P0 NANOSLEEP.SYNCS 0x989680 ;  /* 0x009896800000895d */ /* 0x008fea0003900000 */
[----:B------:R-:W3:Y:S02]  /*a4e0*/  @!P0 SYNCS.PHASECHK.TRANS64 P0, [R0+URZ], R2 ;  /* 0x00000002000085a7 */ /* 0x000ee400080010ff */
[----:B---3--:R-:W-:Y:S05]  /*a4f0*/  @!P0 BRA `(.L_x_199) ;  /* 0xfffffffc00f08947 */ /* 0x008fea000383ffff */
[----:B------:R-:W-:Y:S05]  /*a500*/  BRA `(.L_x_200) ;  /* 0xffffffac007c7947 */ /* 0x000fea000383ffff */
.L_x_86:
[----:B------:R-:W-:-:S07]  /*a510*/  MOV R0, UR4 ;  /* 0x0000000400007c02 */ /* 0x000fce0008000f00 */
.L_x_201:
[----:B-1----:R1:W2:Y:S02]  /*a520*/  SYNCS.PHASECHK.TRANS64.TRYWAIT P0, [R0+URZ], R2 ;  /* 0x00000002000075a7 */ /* 0x0022a400080011ff */
[----:B--2---:R-:W-:Y:S05]  /*a530*/  @!P0 NANOSLEEP.SYNCS 0x989680 ;  /* 0x009896800000895d */ /* 0x004fea0003900000 */
[----:B------:R-:W2:Y:S02]  /*a540*/  @!P0 SYNCS.PHASECHK.TRANS64 P0, [R0+URZ], R2 ;  /* 0x00000002000085a7 */ /* 0x000ea400080010ff */
[----:B--2---:R-:W-:Y:S05]  /*a550*/  @!P0 BRA `(.L_x_201) ;  /* 0xfffffffc00f08947 */ /* 0x004fea000383ffff */
[----:B------:R-:W-:Y:S05]  /*a560*/  BRA `(.L_x_202) ;  /* 0xffffffac00887947 */ /* 0x000fea000383ffff */
.L_x_91:
[----:B------:R-:W-:Y:S07]  /*a570*/  MOV R0, UR19 ;  /* 0x0000001300007c02 */ /* 0x000fee0008000f00 */
.L_x_203:
[----:B-1----:R1:W2:Y:S02]  /*a580*/  SYNCS.PHASECHK.TRANS64.TRYWAIT P0, [R0+URZ+0x240], R4 ;  /* 0x00024004000075a7 */ /* 0x0022a400080011ff */
[----:B--2---:R-:W-:Y:S05]  /*a590*/  @!P0 NANOSLEEP.SYNCS 0x989680 ;  /* 0x009896800000895d */ /* 0x004fea0003900000 */
[----:B------:R-:W2:Y:S02]  /*a5a0*/  @!P0 SYNCS.PHASECHK.TRANS64 P0, [R0+URZ+0x240], R4 ;  /* 0x00024004000085a7 */ /* 0x000ea400080010ff */
[----:B--2---:R-:W-:Y:S05]  /*a5b0*/  @!P0 BRA `(.L_x_203) ;  /* 0xfffffffc00f08947 */ /* 0x004fea000383ffff */
[----:B------:R-:W-:Y:S05]  /*a5c0*/  BRA `(.L_x_204) ;  /* 0xffffffb400547947 */ /* 0x000fea000383ffff */
.L_x_94:
[----:B------:R-:W-:Y:S07]  /*a5d0*/  MOV R0, UR19 ;  /* 0x0000001300007c02 */ /* 0x000fee0008000f00 */
.L_x_205:
[----:B-1----:R1:W2:Y:S02]  /*a5e0*/  SYNCS.PHASECHK.TRANS64.TRYWAIT P3, [R0+URZ+0x238], R9 ;  /* 0x00023809000075a7 */ /* 0x0022a400080611ff */
[----:B--2---:R-:W-:Y:S05]  /*a5f0*/  @!P3 NANOSLEEP.SYNCS 0x989680 ;  /* 0x009896800000b95d */ /* 0x004fea0003900000 */
[----:B------:R-:W2:Y:S02]  /*a600*/  @!P3 SYNCS.PHASECHK.TRANS64 P3, [R0+URZ+0x238], R9 ;  /* 0x000238090000b5a7 */ /* 0x000ea400080610ff */
[----:B--2---:R-:W-:Y:S05]  /*a610*/  @!P3 BRA `(.L_x_205) ;  /* 0xfffffffc00f0b947 */ /* 0x004fea000383ffff */
[----:B------:R-:W-:Y:S05]  /*a620*/  BRA `(.L_x_93) ;  /* 0xffffffb800bc7947 */ /* 0x000fea000383ffff */
.L_x_97:
[----:B-1----:R-:W-:Y:S07]  /*a630*/  MOV R0, UR19 ;  /* 0x0000001300007c02 */ /* 0x002fee0008000f00 */
.L_x_206:
[----:B-1----:R1:W2:Y:S02]  /*a640*/  SYNCS.PHASECHK.TRANS64.TRYWAIT P1, [R0+URZ+0x228], R8 ;  /* 0x00022808000075a7 */ /* 0x0022a400080211ff */
[----:B--2---:R-:W-:Y:S05]  /*a650*/  @!P1 NANOSLEEP.SYNCS 0x989680 ;  /* 0x009896800000995d */ /* 0x004fea0003900000 */
[----:B------:R-:W2:Y:S02]  /*a660*/  @!P1 SYNCS.PHASECHK.TRANS64 P1, [R0+URZ+0x228], R8 ;  /* 0x00022808000095a7 */ /* 0x000ea400080210ff */
[----:B--2---:R-:W-:Y:S05]  /*a670*/  @!P1 BRA `(.L_x_206) ;  /* 0xfffffffc00f09947 */ /* 0x004fea000383ffff */
[----:B------:R-:W-:Y:S05]  /*a680*/  BRA `(.L_x_207) ;  /* 0xffffffbc00087947 */ /* 0x000fea000383ffff */
.L_x_102:
[----:B------:R-:W-:Y:S07]  /*a690*/  MOV R0, UR43 ;  /* 0x0000002b00007c02 */ /* 0x000fee0008000f00 */
.L_x_208:
[----:B-1----:R1:W2:Y:S02]  /*a6a0*/  SYNCS.PHASECHK.TRANS64.TRYWAIT P0, [R0+URZ+0x240], R2 ;  /* 0x00024002000075a7 */ /* 0x0022a400080011ff */
[----:B--2---:R-:W-:Y:S05]  /*a6b0*/  @!P0 NANOSLEEP.SYNCS 0x989680 ;  /* 0x009896800000895d */ /* 0x004fea0003900000 */
[----:B------:R-:W2:Y:S02]  /*a6c0*/  @!P0 SYNCS.PHASECHK.TRANS64 P0, [R0+URZ+0x240], R2 ;  /* 0x00024002000085a7 */ /* 0x000ea400080010ff */
[----:B--2---:R-:W-:Y:S05]  /*a6d0*/  @!P0 BRA `(.L_x_208) ;  /* 0xfffffffc00f08947 */ /* 0x004fea000383ffff */
[----:B------:R-:W-:Y:S05]  /*a6e0*/  BRA `(.L_x_209) ;  /* 0xffffffc400387947 */ /* 0x000fea000383ffff */
.L_x_113:
[----:B-1----:R-:W-:Y:S04]  /*a6f0*/  MOV R3, UR43 ;  /* 0x0000002b00037c02 */ /* 0x002fe80008000f00 */
[----:B------:R1:W2:Y:S03]  /*a700*/  SYNCS.PHASECHK.TRANS64.TRYWAIT P1, [R3+URZ+0x220], R4 ;  /* 0x00022004030075a7 */ /* 0x0002a600080211ff */
[----:B--2---:R-:W-:Y:S05]  /*a710*/  @!P1 NANOSLEEP.SYNCS 0x989680 ;  /* 0x009896800000995d */ /* 0x004fea0003900000 */
[----:B------:R-:W2:Y:S02]  /*a720*/  @!P1 SYNCS.PHASECHK.TRANS64 P1, [R3+URZ+0x220], R4 ;  /* 0x00022004030095a7 */ /* 0x000ea400080210ff */
[----:B--2---:R-:W-:Y:S05]  /*a730*/  @!P1 BRA `(.L_x_113) ;  /* 0xfffffffc00ec9947 */ /* 0x004fea000383ffff */
[----:B------:R-:W-:Y:S05]  /*a740*/  BRA `(.L_x_112) ;  /* 0xffffffd000907947 */ /* 0x000fea000383ffff */
.L_x_115:
[----:B-1----:R1:W4:Y:S02]  /*a750*/  SYNCS.PHASECHK.TRANS64.TRYWAIT P1, [R22+URZ+0x250], R0 ;  /* 0x00025000160075a7 */ /* 0x00232400080211ff */
[----:B----4-:R-:W-:Y:S05]  /*a760*/  @!P1 NANOSLEEP.SYNCS 0x989680 ;  /* 0x009896800000995d */ /* 0x010fea0003900000 */
[----:B------:R-:W4:Y:S02]  /*a770*/  @!P1 SYNCS.PHASECHK.TRANS64 P1, [R22+URZ+0x250], R0 ;  /* 0x00025000160095a7 */ /* 0x000f2400080210ff */
[----:B----4-:R-:W-:Y:S05]  /*a780*/  @!P1 BRA `(.L_x_115) ;  /* 0xfffffffc00f09947 */ /* 0x010fea000383ffff */
[----:B------:R-:W-:Y:S05]  /*a790*/  BRA `(.L_x_114) ;  /* 0xffffffd000d87947 */ /* 0x000fea000383ffff */
        .weak           $__internal_0_$__cuda_sm10x_tcgen05_guardrail_trap_col_being_dealloced_not_returned_by_alloc
        .type           $__internal_0_$__cuda_sm10x_tcgen05_guardrail_trap_col_being_dealloced_not_returned_by_alloc,@function
        .size           $__internal_0_$__cuda_sm10x_tcgen05_guardrail_trap_col_being_dealloced_not_returned_by_alloc,($__internal_1_$__cuda_sm10x_tcgen05_guardrail_trap_phase_invalid_during_alloc - $__internal_0_$__cuda_sm10x_tcgen05_guardrail_trap_col_being_dealloced_not_returned_by_alloc)
$__internal_0_$__cuda_sm10x_tcgen05_guardrail_trap_col_being_dealloced_not_returned_by_alloc:
[----:B------:R-:W-:Y:S05]  /*a7a0*/  BPT.TRAP 0x1 ;  /* 0x000000040000795c */ /* 0x000fea0000300000 */
[----:B------:R-:W-:-:S04]  /*a7b0*/  HFMA2 R3, -RZ, RZ, 0, 0 ;  /* 0x00000000ff037431 */ /* 0x000fc800000001ff */
[----:B------:R-:W-:Y:S05]  /*a7c0*/  RET.REL.NODEC R2 `(_ZN7cutlass13device_kernelINS_4conv6kernel13ConvUniversalINS1_16ConvProblemShapeILNS1_8OperatorE2ELi3EEENS1_10collective14CollectiveConvINS1_47MainloopSm100TmaUmmaWarpSpecializedImplicitGemmILS5_2ELi34ELi3ELi1ELi2EN4cute5tupleIJNSA_1CILi1EEESD_SD_EEEEENSB_IJNSC_ILi128EEENSB_IJNSC_ILi64EEEEEENSB_IJNSC_ILi32EEEEEEEEENS_12float_e4m3_tESM_NSA_8TiledMMAINSA_8MMA_AtomIJNSA_10MMA_TraitsINSA_19SM100_MMA_F8F6F4_SSEJSM_SM_fSG_SH_NSA_17integral_constantINSA_4UMMA5MajorELST_1EEESU_NSR_INSS_7ScaleInELSV_0EEESW_EEEEEENSA_6LayoutISE_NSB_IJNSC_ILi0EEES10_S10_EEEEENSB_IJNSA_10UnderscoreES13_S13_EEEEENS7_6detail27Sm100ImplicitGemmTileTraitsINSA_13SM90_TMA_LOADENSA_14ComposedLayoutINSA_7SwizzleILi3ELi4ELi3EEENSA_18smem_ptr_flag_bitsILi8EEENSZ_INSB_IJSG_NSC_ILi8EEEEEENSB_IJSD_SG_EEEEEEEvEENS17_INSA_20SM90_TMA_LOAD_IM2COLENS19_INS1A_ILi2ELi4ELi3EEES1D_NSZ_INSB_IJSH_S1E_EEENSB_IJSD_SH_EEEEEEEvEEEENS_8epilogue10collective18CollectiveEpilogueINS1S_23Sm100TmaWarpSpecializedILi1ELi1ELi64ELb0ELb0EEEJSL_NSB_IJNSZ_ISG_SD_EENSZ_ISH_SD_EEEEESM_NSB_IJlNSB_IJSD_lllEEES10_EEESM_S21_NS1S_6fusion15FusionCallbacksIS1W_NS22_17LinearCombinationISM_fSM_fLNS_15FloatRoundStyleE2EEESL_S1Z_JEEENSA_5SM1004TMEM4LOAD26SM100_TMEM_LOAD_32dp32b64xES18_NS19_IS1L_S1D_NSZ_INSB_IJS1E_SH_EEENSB_IJSH_SD_EEEEEEENSA_39AutoVectorizingCopyWithAssumedAlignmentILi128EEENSA_14SM90_TMA_STOREES2F_S2H_S2H_EEEvvEEEEvNT_6ParamsE) ;  /* 0xffffff58020c7950 */ /* 0x000fea0003c3ffff */
        .weak           $__internal_1_$__cuda_sm10x_tcgen05_guardrail_trap_phase_invalid_during_alloc
        .type           $__internal_1_$__cuda_sm10x_tcgen05_guardrail_trap_phase_invalid_during_alloc,@function
        .size           $__internal_1_$__cuda_sm10x_tcgen05_guardrail_trap_phase_invalid_during_alloc,($__internal_2_$__cuda_sm10x_tcgen05_guardrail_trap_unallocated_columns_being_dealloced - $__internal_1_$__cuda_sm10x_tcgen05_guardrail_trap_phase_invalid_during_alloc)
$__internal_1_$__cuda_sm10x_tcgen05_guardrail_trap_phase_invalid_during_alloc:
[----:B------:R-:W-:Y:S05]  /*a7d0*/  BPT.TRAP 0x1 ;  /* 0x000000040000795c */ /* 0x000fea0000300000 */
[----:B------:R-:W-:-:S04]  /*a7e0*/  MOV R3, 0x0 ;  /* 0x0000000000037802 */ /* 0x000fc80000000f00 */
[----:B------:R-:W-:Y:S05]  /*a7f0*/  RET.REL.NODEC R2 `(_ZN7cutlass13device_kernelINS_4conv6kernel13ConvUniversalINS1_16ConvProblemShapeILNS1_8OperatorE2ELi3EEENS1_10collective14CollectiveConvINS1_47MainloopSm100TmaUmmaWarpSpecializedImplicitGemmILS5_2ELi34ELi3ELi1ELi2EN4cute5tupleIJNSA_1CILi1EEESD_SD_EEEEENSB_IJNSC_ILi128EEENSB_IJNSC_ILi64EEEEEENSB_IJNSC_ILi32EEEEEEEEENS_12float_e4m3_tESM_NSA_8TiledMMAINSA_8MMA_AtomIJNSA_10MMA_TraitsINSA_19SM100_MMA_F8F6F4_SSEJSM_SM_fSG_SH_NSA_17integral_constantINSA_4UMMA5MajorELST_1EEESU_NSR_INSS_7ScaleInELSV_0EEESW_EEEEEENSA_6LayoutISE_NSB_IJNSC_ILi0EEES10_S10_EEEEENSB_IJNSA_10UnderscoreES13_S13_EEEEENS7_6detail27Sm100ImplicitGemmTileTraitsINSA_13SM90_TMA_LOADENSA_14ComposedLayoutINSA_7SwizzleILi3ELi4ELi3EEENSA_18smem_ptr_flag_bitsILi8EEENSZ_INSB_IJSG_NSC_ILi8EEEEEENSB_IJSD_SG_EEEEEEEvEENS17_INSA_20SM90_TMA_LOAD_IM2COLENS19_INS1A_ILi2ELi4ELi3EEES1D_NSZ_INSB_IJSH_S1E_EEENSB_IJSD_SH_EEEEEEEvEEEENS_8epilogue10collective18CollectiveEpilogueINS1S_23Sm100TmaWarpSpecializedILi1ELi1ELi64ELb0ELb0EEEJSL_NSB_IJNSZ_ISG_SD_EENSZ_ISH_SD_EEEEESM_NSB_IJlNSB_IJSD_lllEEES10_EEESM_S21_NS1S_6fusion15FusionCallbacksIS1W_NS22_17LinearCombinationISM_fSM_fLNS_15FloatRoundStyleE2EEESL_S1Z_JEEENSA_5SM1004TMEM4LOAD26SM100_TMEM_LOAD_32dp32b64xES18_NS19_IS1L_S1D_NSZ_INSB_IJS1E_SH_EEENSB_IJSH_SD_EEEEEEENSA_39AutoVectorizingCopyWithAssumedAlignmentILi128EEENSA_14SM90_TMA_STOREES2F_S2H_S2H_EEEvvEEEEvNT_6ParamsE) ;  /* 0xffffff5802007950 */ /* 0x000fea0003c3ffff */
        .weak           $__internal_2_$__cuda_sm10x_tcgen05_guardrail_trap_unallocated_columns_being_dealloced
        .type           $__internal_2_$__cuda_sm10x_tcgen05_guardrail_trap_unallocated_columns_being_dealloced,@function
        .size           $__internal_2_$__cuda_sm10x_tcgen05_guardrail_trap_unallocated_columns_being_dealloced,(.L_x_211 - $__internal_2_$__cuda_sm10x_tcgen05_guardrail_trap_unallocated_columns_being_dealloced)
$__internal_2_$__cuda_sm10x_tcgen05_guardrail_trap_unallocated_columns_being_dealloced:
[----:B------:R-:W-:Y:S05]  /*a800*/  BPT.TRAP 0x1 ;  /* 0x000000040000795c */ /* 0x000fea0000300000 */
[----:B------:R-:W-:-:S04]  /*a810*/  HFMA2 R3, -RZ, RZ, 0, 0 ;  /* 0x00000000ff037431 */ /* 0x000fc800000001ff */
[----:B------:R-:W-:Y:S05]  /*a820*/  RET.REL.NODEC R2 `(_ZN7cutlass13device_kernelINS_4conv6kernel13ConvUniversalINS1_16ConvProblemShapeILNS1_8OperatorE2ELi3EEENS1_10collective14CollectiveConvINS1_47MainloopSm100TmaUmmaWarpSpecializedImplicitGemmILS5_2ELi34ELi3ELi1ELi2EN4cute5tupleIJNSA_1CILi1EEESD_SD_EEEEENSB_IJNSC_ILi128EEENSB_IJNSC_ILi64EEEEEENSB_IJNSC_ILi32EEEEEEEEENS_12float_e4m3_tESM_NSA_8TiledMMAINSA_8MMA_AtomIJNSA_10MMA_TraitsINSA_19SM100_MMA_F8F6F4_SSEJSM_SM_fSG_SH_NSA_17integral_constantINSA_4UMMA5MajorELST_1EEESU_NSR_INSS_7ScaleInELSV_0EEESW_EEEEEENSA_6LayoutISE_NSB_IJNSC_ILi0EEES10_S10_EEEEENSB_IJNSA_10UnderscoreES13_S13_EEEEENS7_6detail27Sm100ImplicitGemmTileTraitsINSA_13SM90_TMA_LOADENSA_14ComposedLayoutINSA_7SwizzleILi3ELi4ELi3EEENSA_18smem_ptr_flag_bitsILi8EEENSZ_INSB_IJSG_NSC_ILi8EEEEEENSB_IJSD_SG_EEEEEEEvEENS17_INSA_20SM90_TMA_LOAD_IM2COLENS19_INS1A_ILi2ELi4ELi3EEES1D_NSZ_INSB_IJSH_S1E_EEENSB_IJSD_SH_EEEEEEEvEEEENS_8epilogue10collective18CollectiveEpilogueINS1S_23Sm100TmaWarpSpecializedILi1ELi1ELi64ELb0ELb0EEEJSL_NSB_IJNSZ_ISG_SD_EENSZ_ISH_SD_EEEEESM_NSB_IJlNSB_IJSD_lllEEES10_EEESM_S21_NS1S_6fusion15FusionCallbacksIS1W_NS22_17LinearCombinationISM_fSM_fLNS_15FloatRoundStyleE2EEESL_S1Z_JEEENSA_5SM1004TMEM4LOAD26SM100_TMEM_LOAD_32dp32b64xES18_NS19_IS1L_S1D_NSZ_INSB_IJS1E_SH_EEENSB_IJSH_SD_EEEEEEENSA_39AutoVectorizingCopyWithAssumedAlignmentILi128EEENSA_14SM90_TMA_STOREES2F_S2H_S2H_EEEvvEEEEvNT_6ParamsE) ;  /* 0xffffff5402f47950 */ /* 0x000fea0003c3ffff */
.L_x_210:
[----:B------:R-:W-:-:S00]  /*a830*/  BRA `(.L_x_210) ;  /* 0xfffffffc00fc7947 */ /* 0x000fc0000383ffff */
[----:B------:R-:W-:-:S00]  /*a840*/  NOP ;  /* 0x0000000000007918 */ /* 0x000fc00000000000 */
        /* <DEDUP_REMOVED lines=11> */
.L_x_211:


//--------------------- .nv.global.init           --------------------------
	.section	.nv.global.init,"aw",@progbits
.nv.global.init:
	.type		$str$29,@object
	.size		$str$29,($str$30 - $str$29)
$str$29:
        /*0000*/ 	.byte	0x28, 0x61, 0x64, 0x64, 0x72, 0x65, 0x73, 0x73, 0x20, 0x26, 0x20, 0x6d, 0x61, 0x73, 0x6b, 0x29
        /*0010*/ 	.byte	0x20, 0x3d, 0x3d, 0x20, 0x30, 0x00
	.type		$str$30,@object
	.size		$str$30,($str$28 - $str$30)
$str$30:
        /*0016*/ 	.byte	0x2f, 0x74, 0x6d, 0x70, 0x2f, 0x63, 0x75, 0x74, 0x6c, 0x61, 0x73, 0x73, 0x5f, 0x73, 0x77, 0x65
        /*0026*/ 	.byte	0x65, 0x70, 0x5f, 0x73, 0x72, 0x63, 0x2f, 0x69, 0x6e, 0x63, 0x6c, 0x75, 0x64, 0x65, 0x2f, 0x63
        /*0036*/ 	.byte	0x75, 0x74, 0x65, 0x2f, 0x70, 0x6f, 0x69, 0x6e, 0x74, 0x65, 0x72, 0x5f, 0x66, 0x6c, 0x61, 0x67
        /*0046*/ 	.byte	0x67, 0x65, 0x64, 0x2e, 0x68, 0x70, 0x70, 0x00
	.type		$str$28,@object
	.size		$str$28,($str$27 - $str$28)
$str$28:
        /*004e*/ 	.byte	0x2f, 0x74, 0x6d, 0x70, 0x2f, 0x63, 0x75, 0x74, 0x6c, 0x61, 0x73, 0x73, 0x5f, 0x73, 0x77, 0x65
        /*005e*/ 	.byte	0x65, 0x70, 0x5f, 0x73, 0x72, 0x63, 0x2f, 0x69, 0x6e, 0x63, 0x6c, 0x75, 0x64, 0x65, 0x2f, 0x63
        /*006e*/ 	.byte	0x75, 0x74, 0x65, 0x2f, 0x61, 0x74, 0x6f, 0x6d, 0x2f, 0x63, 0x6f, 0x70, 0x79, 0x5f, 0x74, 0x72
        /*007e*/ 	.byte	0x61, 0x69, 0x74, 0x73, 0x5f, 0x73, 0x6d, 0x31, 0x30, 0x30, 0x2e, 0x68, 0x70, 0x70, 0x00
	.type		$str$27,@object
	.size		$str$27,(__unnamed_1 - $str$27)
$str$27:
        /*008d*/ 	.byte	0x28, 0x28, 0x75, 0x69, 0x6e, 0x74, 0x33, 0x32, 0x5f, 0x74, 0x28, 0x74, 0x68, 0x72, 0x65, 0x61
        /*009d*/ 	.byte	0x64, 0x49, 0x64, 0x78, 0x2e, 0x78, 0x29, 0x20, 0x2f, 0x20, 0x33, 0x32, 0x29, 0x20, 0x25, 0x20
        /*00ad*/ 	.byte	0x34, 0x29, 0x20, 0x3d, 0x3d, 0x20, 0x28, 0x28, 0x28, 0x74, 0x6d, 0x65, 0x6d, 0x5f, 0x61, 0x64
        /*00bd*/ 	.byte	0x64, 0x72, 0x20, 0x3e, 0x3e, 0x20, 0x31, 0x36, 0x29, 0x20, 0x2f, 0x20, 0x33, 0x32, 0x29, 0x20
        /*00cd*/ 	.byte	0x25, 0x20, 0x34, 0x29, 0x00
	.type		__unnamed_1,@object
	.size		__unnamed_1,(__unnamed_2 - __unnamed_1)
__unnamed_1:
        /*00d2*/ 	.byte	0x61, 0x75, 0x74, 0x6f, 0x20, 0x63, 0x75, 0x74, 0x65, 0x3a, 0x3a, 0x61, 0x73, 0x5f, 0x70, 0x6f
        /* <DEDUP_REMOVED lines=24> */
        /*0262*/ 	.byte	0x43, 0x3c, 0x38, 0x31, 0x39, 0x32, 0x3e, 0x3e, 0x3e, 0x3e, 0x5d, 0x00
	.type		__unnamed_2,@object
	.size		__unnamed_2,(.L_2 - __unnamed_2)
__unnamed_2:
        /* <DEDUP_REMOVED lines=42> */
        /*050e*/ 	.byte	0x3e, 0x3e, 0x3e, 0x3e, 0x5d, 0x00
.L_2:


//--------------------- .nv.shared._ZN7cutlass13device_kernelINS_4conv6kernel13ConvUniversalINS1_16ConvProblemShapeILNS1_8OperatorE2ELi3EEENS1_10collective14CollectiveConvINS1_47MainloopSm100TmaUmmaWarpSpecializedImplicitGemmILS5_2ELi34ELi3ELi1ELi2EN4cute5tupleIJNSA_1CILi1EEESD_SD_EEEEENSB_IJNSC_ILi128EEENSB_IJNSC_ILi64EEEEEENSB_IJNSC_ILi32EEEEEEEEENS_12float_e4m3_tESM_NSA_8TiledMMAINSA_8MMA_AtomIJNSA_10MMA_TraitsINSA_19SM100_MMA_F8F6F4_SSEJSM_SM_fSG_SH_NSA_17integral_constantINSA_4UMMA5MajorELST_1EEESU_NSR_INSS_7ScaleInELSV_0EEESW_EEEEEENSA_6LayoutISE_NSB_IJNSC_ILi0EEES10_S10_EEEEENSB_IJNSA_10UnderscoreES13_S13_EEEEENS7_6detail27Sm100ImplicitGemmTileTraitsINSA_13SM90_TMA_LOADENSA_14ComposedLayoutINSA_7SwizzleILi3ELi4ELi3EEENSA_18smem_ptr_flag_bitsILi8EEENSZ_INSB_IJSG_NSC_ILi8EEEEEENSB_IJSD_SG_EEEEEEEvEENS17_INSA_20SM90_TMA_LOAD_IM2COLENS19_INS1A_ILi2ELi4ELi3EEES1D_NSZ_INSB_IJSH_S1E_EEENSB_IJSD_SH_EEEEEEEvEEEENS_8epilogue10collective18CollectiveEpilogueINS1S_23Sm100TmaWarpSpecializedILi1ELi1ELi64ELb0ELb0EEEJSL_NSB_IJNSZ_ISG_SD_EENSZ_ISH_SD_EEEEESM_NSB_IJlNSB_IJSD_lllEEES10_EEESM_S21_NS1S_6fusion15FusionCallbacksIS1W_NS22_17LinearCombinationISM_fSM_fLNS_15FloatRoundStyleE2EEESL_S1Z_JEEENSA_5SM1004TMEM4LOAD26SM100_TMEM_LOAD_32dp32b64xES18_NS19_IS1L_S1D_NSZ_INSB_IJS1E_SH_EEENSB_IJSH_SD_EEEEEEENSA_39AutoVectorizingCopyWithAssumedAlignmentILi128EEENSA_14SM90_TMA_STOREES2F_S2H_S2H_EEEvvEEEEvNT_6ParamsE --------------------------
	.section	.nv.shared._ZN7cutlass13device_kernelINS_4conv6kernel13ConvUniversalINS1_16ConvProblemShapeILNS1_8OperatorE2ELi3EEENS1_10collective14CollectiveConvINS1_47MainloopSm100TmaUmmaWarpSpecializedImplicitGemmILS5_2ELi34ELi3ELi1ELi2EN4cute5tupleIJNSA_1CILi1EEESD_SD_EEEEENSB_IJNSC_ILi128EEENSB_IJNSC_ILi64EEEEEENSB_IJNSC_ILi32EEEEEEEEENS_12float_e4m3_tESM_NSA_8TiledMMAINSA_8MMA_AtomIJNSA_10MMA_TraitsINSA_19SM100_MMA_F8F6F4_SSEJSM_SM_fSG_SH_NSA_17integral_constantINSA_4UMMA5MajorELST_1EEESU_NSR_INSS_7ScaleInELSV_0EEESW_EEEEEENSA_6LayoutISE_NSB_IJNSC_ILi0EEES10_S10_EEEEENSB_IJNSA_10UnderscoreES13_S13_EEEEENS7_6detail27Sm100ImplicitGemmTileTraitsINSA_13SM90_TMA_LOADENSA_14ComposedLayoutINSA_7SwizzleILi3ELi4ELi3EEENSA_18smem_ptr_flag_bitsILi8EEENSZ_INSB_IJSG_NSC_ILi8EEEEEENSB_IJSD_SG_EEEEEEEvEENS17_INSA_20SM90_TMA_LOAD_IM2COLENS19_INS1A_ILi2ELi4ELi3EEES1D_NSZ_INSB_IJSH_S1E_EEENSB_IJSD_SH_EEEEEEEvEEEENS_8epilogue10collective18CollectiveEpilogueINS1S_23Sm100TmaWarpSpecializedILi1ELi1ELi64ELb0ELb0EEEJSL_NSB_IJNSZ_ISG_SD_EENSZ_ISH_SD_EEEEESM_NSB_IJlNSB_IJSD_lllEEES10_EEESM_S21_NS1S_6fusion15FusionCallbacksIS1W_NS22_17LinearCombinationISM_fSM_fLNS_15FloatRoundStyleE2EEESL_S1Z_JEEENSA_5SM1004TMEM4LOAD26SM100_TMEM_LOAD_32dp32b64xES18_NS19_IS1L_S1D_NSZ_INSB_IJS1E_SH_EEENSB_IJSH_SD_EEEEEEENSA_39AutoVectorizingCopyWithAssumedAlignmentILi128EEENSA_14SM90_TMA_STOREES2F_S2H_S2H_EEEvvEEEEvNT_6ParamsE,"aw",@nobits
	.sectionflags	@""
	.align	16
	.zero		1024


//--------------------- .nv.shared.reserved.0     --------------------------
	.section	.nv.shared.reserved.0,"aw",@nobits
	.weak		__nv_reservedSMEM_offset_0_alias
	.size		__nv_reservedSMEM_offset_0_alias, 0, 64
	.other		__nv_reservedSMEM_offset_0_alias,@"STO_CUDA_RESERVED_SHARED STV_DEFAULT"
__nv_reservedSMEM_offset_0_alias:
	.zero		0
.nv.shared.reserved.0:
	.zero		64
	.weak		__nv_reservedSMEM_tcgen05_partition
	.type		__nv_reservedSMEM_tcgen05_partition,@object
	.size		__nv_reservedSMEM_tcgen05_partition,(.L_0 - __nv_reservedSMEM_tcgen05_partition)
__nv_reservedSMEM_tcgen05_partition:
	.zero		32
.L_0:


//--------------------- .nv.global                --------------------------
	.section	.nv.global,"aw",@nobits
.nv.global:
	.type		_ZN39_INTERNAL_2884587b_4_k_cu_b8c0b429_32754cute1_E,@object
	.size		_ZN39_INTERNAL_2884587b_4_k_cu_b8c0b429_32754cute1_E,(_ZN39_INTERNAL_2884587b_4_k_cu_b8c0b429_32754cuda3std3__45__cpo6cbeginE - _ZN39_INTERNAL_2884587b_4_k_cu_b8c0b429_32754cute1_E)
_ZN39_INTERNAL_2884587b_4_k_cu_b8c0b429_32754cute1_E:
	.zero		1
	.type		_ZN39_INTERNAL_2884587b_4_k_cu_b8c0b429_32754cuda3std3__45__cpo6cbeginE,@object
	.size		_ZN39_INTERNAL_2884587b_4_k_cu_b8c0b429_32754cuda3std3__45__cpo6cbeginE,(_ZN39_INTERNAL_2884587b_4_k_cu_b8c0b429_32754cuda3std3__48in_placeE - _ZN39_INTERNAL_2884587b_4_k_cu_b8c0b429_32754cuda3std3__45__cpo6cbeginE)
_ZN39_INTERNAL_2884587b_4_k_cu_b8c0b429_32754cuda3std3__45__cpo6cbeginE:
	.zero		1
	.type		_ZN39_INTERNAL_2884587b_4_k_cu_b8c0b429_32754cuda3std3__48in_placeE,@object
	.size		_ZN39_INTERNAL_2884587b_4_k_cu_b8c0b429_32754cuda3std3__48in_placeE,(_ZN39_INTERNAL_2884587b_4_k_cu_b8c0b429_32754cuda3std6ranges3__45__cpo9iter_moveE - _ZN39_INTERNAL_2884587b_4_k_cu_b8c0b429_32754cuda3std3__48in_placeE)
_ZN39_INTERNAL_2884587b_4_k_cu_b8c0b429_32754cuda3std3__48in_placeE:
	.zero		1
	.type		_ZN39_INTERNAL_2884587b_4_k_cu_b8c0b429_32754cuda3std6ranges3__45__cpo9iter_moveE,@object
	.size		_ZN39_INTERNAL_2884587b_4_k_cu_b8c0b429_32754cuda3std6ranges3__45__cpo9iter_moveE,(_ZN39_INTERNAL_2884587b_4_k_cu_b8c0b429_32754cuda3std3__45__cpo5beginE - _ZN39_INTERNAL_2884587b_4_k_cu_b8c0b429_32754cuda3std6ranges3__45__cpo9iter_moveE)
_ZN39_INTERNAL_2884587b_4_k_cu_b8c0b429_32754cuda3std6ranges3__45__cpo9iter_moveE:
	.zero		1
	.type		_ZN39_INTERNAL_2884587b_4_k_cu_b8c0b429_32754cuda3std3__45__cpo5beginE,@object
	.size		_ZN39_INTERNAL_2884587b_4_k_cu_b8c0b429_32754cuda3std3__45__cpo5beginE,(_ZN39_INTERNAL_2884587b_4_k_cu_b8c0b429_32754cuda3std3__441_GLOBAL__N__2884587b_4_k_cu_b8c0b429_32756ignoreE - _ZN39_INTERNAL_2884587b_4_k_cu_b8c0b429_32754cuda3std3__45__cpo5beginE)
_ZN39_INTERNAL_2884587b_4_k_cu_b8c0b429_32754cuda3std3__45__cpo5beginE:
	.zero		1
	.type		_ZN39_INTERNAL_2884587b_4_k_cu_b8c0b429_32754cuda3std3__441_GLOBAL__N__2884587b_4_k_cu_b8c0b429_32756ignoreE,@object
	.size		_ZN39_INTERNAL_2884587b_4_k_cu_b8c0b429_32754cuda3std3__441_GLOBAL__N__2884587b_4_k_cu_b8c0b429_32756ignoreE,(_ZN39_INTERNAL_2884587b_4_k_cu_b8c0b429_32754cute7productE - _ZN39_INTERNAL_2884587b_4_k_cu_b8c0b429_32754cuda3std3__441_GLOBAL__N__2884587b_4_k_cu_b8c0b429_32756ignoreE)
_ZN39_INTERNAL_2884587b_4_k_cu_b8c0b429_32754cuda3std3__441_GLOBAL__N__2884587b_4_k_cu_b8c0b429_32756ignoreE:
	.zero		1
	.type		_ZN39_INTERNAL_2884587b_4_k_cu_b8c0b429_32754cute7productE,@object
	.size		_ZN39_INTERNAL_2884587b_4_k_cu_b8c0b429_32754cute7productE,(_ZN39_INTERNAL_2884587b_4_k_cu_b8c0b429_32754cuda3std3__45__cpo3endE - _ZN39_INTERNAL_2884587b_4_k_cu_b8c0b429_32754cute7productE)
_ZN39_INTERNAL_2884587b_4_k_cu_b8c0b429_32754cute7productE:
	.zero		1
	.type		_ZN39_INTERNAL_2884587b_4_k_cu_b8c0b429_32754cuda3std3__45__cpo3endE,@object
	.size		_ZN39_INTERNAL_2884587b_4_k_cu_b8c0b429_32754cuda3std3__45__cpo3endE,(_ZN39_INTERNAL_2884587b_4_k_cu_b8c0b429_32754cuda3std3__419piecewise_constructE - _ZN39_INTERNAL_2884587b_4_k_cu_b8c0b429_32754cuda3std3__45__cpo3endE)
_ZN39_INTERNAL_2884587b_4_k_cu_b8c0b429_32754cuda3std3__45__cpo3endE:
	.zero		1
	.type		_ZN39_INTERNAL_2884587b_4_k_cu_b8c0b429_32754cuda3std3__419piecewise_constructE,@object
	.size		_ZN39_INTERNAL_2884587b_4_k_cu_b8c0b429_32754cuda3std3__419piecewise_constructE,(_ZN39_INTERNAL_2884587b_4_k_cu_b8c0b429_32754cuda3std3__45__cpo4cendE - _ZN39_INTERNAL_2884587b_4_k_cu_b8c0b429_32754cuda3std3__419piecewise_constructE)
_ZN39_INTERNAL_2884587b_4_k_cu_b8c0b429_32754cuda3std3__419piecewise_constructE:
	.zero		1
	.type		_ZN39_INTERNAL_2884587b_4_k_cu_b8c0b429_32754cuda3std3__45__cpo4cendE,@object
	.size		_ZN39_INTERNAL_2884587b_4_k_cu_b8c0b429_32754cuda3std3__45__cpo4cendE,(_ZN39_INTERNAL_2884587b_4_k_cu_b8c0b429_32754cuda3std6ranges3__45__cpo4swapE - _ZN39_INTERNAL_2884587b_4_k_cu_b8c0b429_32754cuda3std3__45__cpo4cendE)
_ZN39_INTERNAL_2884587b_4_k_cu_b8c0b429_32754cuda3std3__45__cpo4cendE:
	.zero		1
	.type		_ZN39_INTERNAL_2884587b_4_k_cu_b8c0b429_32754cuda3std6ranges3__45__cpo4swapE,@object
	.size		_ZN39_INTERNAL_2884587b_4_k_cu_b8c0b429_32754cuda3std6ranges3__45__cpo4swapE,(.L_10 - _ZN39_INTERNAL_2884587b_4_k_cu_b8c0b429_32754cuda3std6ranges3__45__cpo4swapE)
_ZN39_INTERNAL_2884587b_4_k_cu_b8c0b429_32754cuda3std6ranges3__45__cpo4swapE:
	.zero		1
.L_10:


//--------------------- .nv.constant0._ZN7cutlass13device_kernelINS_4conv6kernel13ConvUniversalINS1_16ConvProblemShapeILNS1_8OperatorE2ELi3EEENS1_10collective14CollectiveConvINS1_47MainloopSm100TmaUmmaWarpSpecializedImplicitGemmILS5_2ELi34ELi3ELi1ELi2EN4cute5tupleIJNSA_1CILi1EEESD_SD_EEEEENSB_IJNSC_ILi128EEENSB_IJNSC_ILi64EEEEEENSB_IJNSC_ILi32EEEEEEEEENS_12float_e4m3_tESM_NSA_8TiledMMAINSA_8MMA_AtomIJNSA_10MMA_TraitsINSA_19SM100_MMA_F8F6F4_SSEJSM_SM_fSG_SH_NSA_17integral_constantINSA_4UMMA5MajorELST_1EEESU_NSR_INSS_7ScaleInELSV_0EEESW_EEEEEENSA_6LayoutISE_NSB_IJNSC_ILi0EEES10_S10_EEEEENSB_IJNSA_10UnderscoreES13_S13_EEEEENS7_6detail27Sm100ImplicitGemmTileTraitsINSA_13SM90_TMA_LOADENSA_14ComposedLayoutINSA_7SwizzleILi3ELi4ELi3EEENSA_18smem_ptr_flag_bitsILi8EEENSZ_INSB_IJSG_NSC_ILi8EEEEEENSB_IJSD_SG_EEEEEEEvEENS17_INSA_20SM90_TMA_LOAD_IM2COLENS19_INS1A_ILi2ELi4ELi3EEES1D_NSZ_INSB_IJSH_S1E_EEENSB_IJSD_SH_EEEEEEEvEEEENS_8epilogue10collective18CollectiveEpilogueINS1S_23Sm100TmaWarpSpecializedILi1ELi1ELi64ELb0ELb0EEEJSL_NSB_IJNSZ_ISG_SD_EENSZ_ISH_SD_EEEEESM_NSB_IJlNSB_IJSD_lllEEES10_EEESM_S21_NS1S_6fusion15FusionCallbacksIS1W_NS22_17LinearCombinationISM_fSM_fLNS_15FloatRoundStyleE2EEESL_S1Z_JEEENSA_5SM1004TMEM4LOAD26SM100_TMEM_LOAD_32dp32b64xES18_NS19_IS1L_S1D_NSZ_INSB_IJS1E_SH_EEENSB_IJSH_SD_EEEEEEENSA_39AutoVectorizingCopyWithAssumedAlignmentILi128EEENSA_14SM90_TMA_STOREES2F_S2H_S2H_EEEvvEEEEvNT_6ParamsE --------------------------
	.section	.nv.constant0._ZN7cutlass13device_kernelINS_4conv6kernel13ConvUniversalINS1_16ConvProblemShapeILNS1_8OperatorE2ELi3EEENS1_10collective14CollectiveConvINS1_47MainloopSm100TmaUmmaWarpSpecializedImplicitGemmILS5_2ELi34ELi3ELi1ELi2EN4cute5tupleIJNSA_1CILi1EEESD_SD_EEEEENSB_IJNSC_ILi128EEENSB_IJNSC_ILi64EEEEEENSB_IJNSC_ILi32EEEEEEEEENS_12float_e4m3_tESM_NSA_8TiledMMAINSA_8MMA_AtomIJNSA_10MMA_TraitsINSA_19SM100_MMA_F8F6F4_SSEJSM_SM_fSG_SH_NSA_17integral_constantINSA_4UMMA5MajorELST_1EEESU_NSR_INSS_7ScaleInELSV_0EEESW_EEEEEENSA_6LayoutISE_NSB_IJNSC_ILi0EEES10_S10_EEEEENSB_IJNSA_10UnderscoreES13_S13_EEEEENS7_6detail27Sm100ImplicitGemmTileTraitsINSA_13SM90_TMA_LOADENSA_14ComposedLayoutINSA_7SwizzleILi3ELi4ELi3EEENSA_18smem_ptr_flag_bitsILi8EEENSZ_INSB_IJSG_NSC_ILi8EEEEEENSB_IJSD_SG_EEEEEEEvEENS17_INSA_20SM90_TMA_LOAD_IM2COLENS19_INS1A_ILi2ELi4ELi3EEES1D_NSZ_INSB_IJSH_S1E_EEENSB_IJSD_SH_EEEEEEEvEEEENS_8epilogue10collective18CollectiveEpilogueINS1S_23Sm100TmaWarpSpecializedILi1ELi1ELi64ELb0ELb0EEEJSL_NSB_IJNSZ_ISG_SD_EENSZ_ISH_SD_EEEEESM_NSB_IJlNSB_IJSD_lllEEES10_EEESM_S21_NS1S_6fusion15FusionCallbacksIS1W_NS22_17LinearCombinationISM_fSM_fLNS_15FloatRoundStyleE2EEESL_S1Z_JEEENSA_5SM1004TMEM4LOAD26SM100_TMEM_LOAD_32dp32b64xES18_NS19_IS1L_S1D_NSZ_INSB_IJS1E_SH_EEENSB_IJSH_SD_EEEEEEENSA_39AutoVectorizingCopyWithAssumedAlignmentILi128EEENSA_14SM90_TMA_STOREES2F_S2H_S2H_EEEvvEEEEvNT_6ParamsE,"a",@progbits
	.sectionflags	@""
	.align	4
.nv.constant0._ZN7cutlass13device_kernelINS_4conv6kernel13ConvUniversalINS1_16ConvProblemShapeILNS1_8OperatorE2ELi3EEENS1_10collective14CollectiveConvINS1_47MainloopSm100TmaUmmaWarpSpecializedImplicitGemmILS5_2ELi34ELi3ELi1ELi2EN4cute5tupleIJNSA_1CILi1EEESD_SD_EEEEENSB_IJNSC_ILi128EEENSB_IJNSC_ILi64EEEEEENSB_IJNSC_ILi32EEEEEEEEENS_12float_e4m3_tESM_NSA_8TiledMMAINSA_8MMA_AtomIJNSA_10MMA_TraitsINSA_19SM100_MMA_F8F6F4_SSEJSM_SM_fSG_SH_NSA_17integral_constantINSA_4UMMA5MajorELST_1EEESU_NSR_INSS_7ScaleInELSV_0EEESW_EEEEEENSA_6LayoutISE_NSB_IJNSC_ILi0EEES10_S10_EEEEENSB_IJNSA_10UnderscoreES13_S13_EEEEENS7_6detail27Sm100ImplicitGemmTileTraitsINSA_13SM90_TMA_LOADENSA_14ComposedLayoutINSA_7SwizzleILi3ELi4ELi3EEENSA_18smem_ptr_flag_bitsILi8EEENSZ_INSB_IJSG_NSC_ILi8EEEEEENSB_IJSD_SG_EEEEEEEvEENS17_INSA_20SM90_TMA_LOAD_IM2COLENS19_INS1A_ILi2ELi4ELi3EEES1D_NSZ_INSB_IJSH_S1E_EEENSB_IJSD_SH_EEEEEEEvEEEENS_8epilogue10collective18CollectiveEpilogueINS1S_23Sm100TmaWarpSpecializedILi1ELi1ELi64ELb0ELb0EEEJSL_NSB_IJNSZ_ISG_SD_EENSZ_ISH_SD_EEEEESM_NSB_IJlNSB_IJSD_lllEEES10_EEESM_S21_NS1S_6fusion15FusionCallbacksIS1W_NS22_17LinearCombinationISM_fSM_fLNS_15FloatRoundStyleE2EEESL_S1Z_JEEENSA_5SM1004TMEM4LOAD26SM100_TMEM_LOAD_32dp32b64xES18_NS19_IS1L_S1D_NSZ_INSB_IJS1E_SH_EEENSB_IJSH_SD_EEEEEEENSA_39AutoVectorizingCopyWithAssumedAlignmentILi128EEENSA_14SM90_TMA_STOREES2F_S2H_S2H_EEEvvEEEEvNT_6ParamsE:
	.zero		3200


//--------------------- SYMBOLS --------------------------

	.type		.nv.reservedSmem.offset0,@object
	.size		.nv.reservedSmem.offset0,0x4
	.type		.nv.reservedSmem.cap,@object
	.size		.nv.reservedSmem.cap,0x4
	.type		__assertfail,@function
